// auto-generated by cutlass_sweep.gemm — config: {"arch": "sm_90", "cluster_m": 2, "cluster_n": 1, "dtype": "bf16", "dtype_b": "bf16", "layout": "nt", "stages": 0, "tile_k": 32, "tile_m": 192, "tile_n": 16}
#include "cutlass/cutlass.h"
#include "cutlass/gemm/collective/collective_builder.hpp"
#include "cutlass/gemm/device/gemm_universal_adapter.h"
#include "cutlass/gemm/kernel/gemm_universal.hpp"
#include "cutlass/epilogue/collective/collective_builder.hpp"

using ElemA = cutlass::bfloat16_t;
using ElemB = cutlass::bfloat16_t;
using ElemCD = cutlass::bfloat16_t;
using Acc  = float;
using TileShape    = cute::Shape<cute::_192, cute::_16, cute::_32>;
using ClusterShape = cute::Shape<cute::_2, cute::_1, cute::_1>;

using CollectiveEpilogue = typename cutlass::epilogue::collective::CollectiveBuilder<
    cutlass::arch::Sm90, cutlass::arch::OpClassTensorOp,
    TileShape, ClusterShape,
    cutlass::epilogue::collective::EpilogueTileAuto,
    Acc, Acc,
    ElemCD, cutlass::layout::RowMajor, 128 / cutlass::sizeof_bits<ElemCD>::value,
    ElemCD, cutlass::layout::RowMajor, 128 / cutlass::sizeof_bits<ElemCD>::value,
    cutlass::epilogue::collective::EpilogueScheduleAuto
  >::CollectiveOp;

using CollectiveMainloop = typename cutlass::gemm::collective::CollectiveBuilder<
    cutlass::arch::Sm90, cutlass::arch::OpClassTensorOp,
    ElemA, cutlass::layout::RowMajor, 128 / cutlass::sizeof_bits<ElemA>::value,
    ElemB, cutlass::layout::ColumnMajor, 128 / cutlass::sizeof_bits<ElemB>::value,
    Acc,
    TileShape, ClusterShape,
    cutlass::gemm::collective::StageCountAutoCarveout<static_cast<int>(sizeof(typename CollectiveEpilogue::SharedStorage))>,
    cutlass::gemm::collective::KernelScheduleAuto
  >::CollectiveOp;

using GemmKernel = cutlass::gemm::kernel::GemmUniversal<
    cute::Shape<int,int,int,int>,
    CollectiveMainloop,
    CollectiveEpilogue
>;
using Gemm = cutlass::gemm::device::GemmUniversalAdapter<GemmKernel>;

// Force the device kernel symbol into the cubin without needing a host main.
auto* _anchor = &cutlass::device_kernel<GemmKernel>;


// ===== COMPILED SASS (sm_90a) =====

	.target	sm_90a

	.elftype	@"ET_EXEC"


//--------------------- .note.nv.tkinfo           --------------------------
	.section	.note.nv.tkinfo,"",@"SHT_NOTE"
	.sectionflags	@"SHF_NOTE_NV_TKINFO"
	.tkinfo
        /*0018*/ 	.word	0x00000002
        /*0030*/ 	.string	""
        /*0030*/ 	.string	"ptxas"
        /*0030*/ 	.string	"Cuda compilation tools, release 13.0, V13.0.88"
        /*0030*/ 	.string	"Build cuda_13.0.r13.0/compiler.36424714_0"
        /*0030*/ 	.string	"-arch sm_90a -m 64 "



//--------------------- .note.nv.cuinfo           --------------------------
	.section	.note.nv.cuinfo,"",@"SHT_NOTE"
	.sectionflags	@"SHF_NOTE_NV_CUINFO"
        /*0018*/ 	.short	0x0002
        /*001a*/ 	.short	0x005a
        /*001c*/ 	.short	0x0082
	.zero		2


//--------------------- .nv.info                  --------------------------
	.section	.nv.info,"",@"SHT_CUDA_INFO"
	.align	4


	//----- nvinfo : EIATTR_REGCOUNT
	.align		4
        /*0000*/ 	.byte	0x04, 0x2f
        /*0002*/ 	.short	(.L_15 - .L_14)
	.align		4
.L_14:
        /*0004*/ 	.word	index@(_ZN7cutlass13device_kernelINS_4gemm6kernel13GemmUniversalIN4cute5tupleIJiiiiEEENS1_10collective13CollectiveMmaINS1_34MainloopSm90TmaGmmaWarpSpecializedILi17ENS5_IJNS4_1CILi2EEENSA_ILi1EEESC_EEENS1_35KernelTmaWarpSpecializedCooperativeEEENS5_IJNSA_ILi192EEENSA_ILi16EEENSA_ILi32EEEEEENS_10bfloat16_tENS5_IJlSC_lEEESK_SL_NS4_8TiledMMAINS4_8MMA_AtomIJNS4_4SM904GMMA27MMA_64x16x16_F32BF16BF16_SSILNSP_5MajorE0ELSR_0ELNSP_7ScaleInE1ELSS_1EEEEEENS4_6LayoutISD_NS5_IJSC_NSA_ILi0EEESW_EEEEENS5_IJNS4_10UnderscoreESZ_SZ_EEEEENS4_13SM90_TMA_LOADENS4_14ComposedLayoutINS4_7SwizzleILi2ELi4ELi3EEENS4_18smem_ptr_flag_bitsILi16EEENSV_INS5_IJNSA_ILi8EEESI_EEENS5_IJSI_SC_EEEEEEEvNS4_8identityENS4_23SM90_TMA_LOAD_MULTICASTES1C_vS1D_EENS_8epilogue10collective6detail29Sm90TmaWarpSpecializedAdapterINS1H_15DefaultEpilogueISK_SL_SL_NS1G_6thread17LinearCombinationISK_Li1EffLNS1L_9ScaleType4KindE0ELNS_15FloatRoundStyleE2ESK_EENS1_15EpilogueDefaultEEEEEvvEEEEvNT_6ParamsE)
        /*0008*/ 	.word	0x000000a8


	//----- nvinfo : EIATTR_FRAME_SIZE
	.align		4
.L_15:
        /*000c*/ 	.byte	0x04, 0x11
        /*000e*/ 	.short	(.L_17 - .L_16)
	.align		4
.L_16:
        /*0010*/ 	.word	index@(_ZN7cutlass13device_kernelINS_4gemm6kernel13GemmUniversalIN4cute5tupleIJiiiiEEENS1_10collective13CollectiveMmaINS1_34MainloopSm90TmaGmmaWarpSpecializedILi17ENS5_IJNS4_1CILi2EEENSA_ILi1EEESC_EEENS1_35KernelTmaWarpSpecializedCooperativeEEENS5_IJNSA_ILi192EEENSA_ILi16EEENSA_ILi32EEEEEENS_10bfloat16_tENS5_IJlSC_lEEESK_SL_NS4_8TiledMMAINS4_8MMA_AtomIJNS4_4SM904GMMA27MMA_64x16x16_F32BF16BF16_SSILNSP_5MajorE0ELSR_0ELNSP_7ScaleInE1ELSS_1EEEEEENS4_6LayoutISD_NS5_IJSC_NSA_ILi0EEESW_EEEEENS5_IJNS4_10UnderscoreESZ_SZ_EEEEENS4_13SM90_TMA_LOADENS4_14ComposedLayoutINS4_7SwizzleILi2ELi4ELi3EEENS4_18smem_ptr_flag_bitsILi16EEENSV_INS5_IJNSA_ILi8EEESI_EEENS5_IJSI_SC_EEEEEEEvNS4_8identityENS4_23SM90_TMA_LOAD_MULTICASTES1C_vS1D_EENS_8epilogue10collective6detail29Sm90TmaWarpSpecializedAdapterINS1H_15DefaultEpilogueISK_SL_SL_NS1G_6thread17LinearCombinationISK_Li1EffLNS1L_9ScaleType4KindE0ELNS_15FloatRoundStyleE2ESK_EENS1_15EpilogueDefaultEEEEEvvEEEEvNT_6ParamsE)
        /*0014*/ 	.word	0x00000000


	//----- nvinfo : EIATTR_MIN_STACK_SIZE
	.align		4
.L_17:
        /*0018*/ 	.byte	0x04, 0x12
        /*001a*/ 	.short	(.L_19 - .L_18)
	.align		4
.L_18:
        /*001c*/ 	.word	index@(_ZN7cutlass13device_kernelINS_4gemm6kernel13GemmUniversalIN4cute5tupleIJiiiiEEENS1_10collective13CollectiveMmaINS1_34MainloopSm90TmaGmmaWarpSpecializedILi17ENS5_IJNS4_1CILi2EEENSA_ILi1EEESC_EEENS1_35KernelTmaWarpSpecializedCooperativeEEENS5_IJNSA_ILi192EEENSA_ILi16EEENSA_ILi32EEEEEENS_10bfloat16_tENS5_IJlSC_lEEESK_SL_NS4_8TiledMMAINS4_8MMA_AtomIJNS4_4SM904GMMA27MMA_64x16x16_F32BF16BF16_SSILNSP_5MajorE0ELSR_0ELNSP_7ScaleInE1ELSS_1EEEEEENS4_6LayoutISD_NS5_IJSC_NSA_ILi0EEESW_EEEEENS5_IJNS4_10UnderscoreESZ_SZ_EEEEENS4_13SM90_TMA_LOADENS4_14ComposedLayoutINS4_7SwizzleILi2ELi4ELi3EEENS4_18smem_ptr_flag_bitsILi16EEENSV_INS5_IJNSA_ILi8EEESI_EEENS5_IJSI_SC_EEEEEEEvNS4_8identityENS4_23SM90_TMA_LOAD_MULTICASTES1C_vS1D_EENS_8epilogue10collective6detail29Sm90TmaWarpSpecializedAdapterINS1H_15DefaultEpilogueISK_SL_SL_NS1G_6thread17LinearCombinationISK_Li1EffLNS1L_9ScaleType4KindE0ELNS_15FloatRoundStyleE2ESK_EENS1_15EpilogueDefaultEEEEEvvEEEEvNT_6ParamsE)
        /*0020*/ 	.word	0x00000000
.L_19:


//--------------------- .nv.compat                --------------------------
	.section	.nv.compat,"",@"SHT_CUDA_COMPAT_INFO"
	.align	4
        /*0000*/ 	.byte	0x02, 0x09, 0x01, 0x00, 0x02, 0x02, 0x04, 0x00, 0x02, 0x05, 0x05, 0x00, 0x03, 0x07, 0x01, 0x01
        /*0010*/ 	.byte	0x02, 0x03, 0x01, 0x00, 0x02, 0x06, 0x01, 0x00, 0x04, 0x0b, 0x08, 0x00, 0x00, 0x00, 0x00, 0x00
        /*0020*/ 	.byte	0x00, 0x00, 0x00, 0x00


//--------------------- .nv.info._ZN7cutlass13device_kernelINS_4gemm6kernel13GemmUniversalIN4cute5tupleIJiiiiEEENS1_10collective13CollectiveMmaINS1_34MainloopSm90TmaGmmaWarpSpecializedILi17ENS5_IJNS4_1CILi2EEENSA_ILi1EEESC_EEENS1_35KernelTmaWarpSpecializedCooperativeEEENS5_IJNSA_ILi192EEENSA_ILi16EEENSA_ILi32EEEEEENS_10bfloat16_tENS5_IJlSC_lEEESK_SL_NS4_8TiledMMAINS4_8MMA_AtomIJNS4_4SM904GMMA27MMA_64x16x16_F32BF16BF16_SSILNSP_5MajorE0ELSR_0ELNSP_7ScaleInE1ELSS_1EEEEEENS4_6LayoutISD_NS5_IJSC_NSA_ILi0EEESW_EEEEENS5_IJNS4_10UnderscoreESZ_SZ_EEEEENS4_13SM90_TMA_LOADENS4_14ComposedLayoutINS4_7SwizzleILi2ELi4ELi3EEENS4_18smem_ptr_flag_bitsILi16EEENSV_INS5_IJNSA_ILi8EEESI_EEENS5_IJSI_SC_EEEEEEEvNS4_8identityENS4_23SM90_TMA_LOAD_MULTICASTES1C_vS1D_EENS_8epilogue10collective6detail29Sm90TmaWarpSpecializedAdapterINS1H_15DefaultEpilogueISK_SL_SL_NS1G_6thread17LinearCombinationISK_Li1EffLNS1L_9ScaleType4KindE0ELNS_15FloatRoundStyleE2ESK_EENS1_15EpilogueDefaultEEEEEvvEEEEvNT_6ParamsE --------------------------
	.section	.nv.info._ZN7cutlass13device_kernelINS_4gemm6kernel13GemmUniversalIN4cute5tupleIJiiiiEEENS1_10collective13CollectiveMmaINS1_34MainloopSm90TmaGmmaWarpSpecializedILi17ENS5_IJNS4_1CILi2EEENSA_ILi1EEESC_EEENS1_35KernelTmaWarpSpecializedCooperativeEEENS5_IJNSA_ILi192EEENSA_ILi16EEENSA_ILi32EEEEEENS_10bfloat16_tENS5_IJlSC_lEEESK_SL_NS4_8TiledMMAINS4_8MMA_AtomIJNS4_4SM904GMMA27MMA_64x16x16_F32BF16BF16_SSILNSP_5MajorE0ELSR_0ELNSP_7ScaleInE1ELSS_1EEEEEENS4_6LayoutISD_NS5_IJSC_NSA_ILi0EEESW_EEEEENS5_IJNS4_10UnderscoreESZ_SZ_EEEEENS4_13SM90_TMA_LOADENS4_14ComposedLayoutINS4_7SwizzleILi2ELi4ELi3EEENS4_18smem_ptr_flag_bitsILi16EEENSV_INS5_IJNSA_ILi8EEESI_EEENS5_IJSI_SC_EEEEEEEvNS4_8identityENS4_23SM90_TMA_LOAD_MULTICASTES1C_vS1D_EENS_8epilogue10collective6detail29Sm90TmaWarpSpecializedAdapterINS1H_15DefaultEpilogueISK_SL_SL_NS1G_6thread17LinearCombinationISK_Li1EffLNS1L_9ScaleType4KindE0ELNS_15FloatRoundStyleE2ESK_EENS1_15EpilogueDefaultEEEEEvvEEEEvNT_6ParamsE,"",@"SHT_CUDA_INFO"
	.sectionflags	@""
	.align	4


	//----- nvinfo : EIATTR_CUDA_API_VERSION
	.align		4
        /*0000*/ 	.byte	0x04, 0x37
        /*0002*/ 	.short	(.L_21 - .L_20)
.L_20:
        /*0004*/ 	.word	0x00000082


	//----- nvinfo : EIATTR_KPARAM_INFO
	.align		4
.L_21:
        /*0008*/ 	.byte	0x04, 0x17
        /*000a*/ 	.short	(.L_23 - .L_22)
.L_22:
        /*000c*/ 	.word	0x00000000
        /*0010*/ 	.short	0x0000
        /*0012*/ 	.short	0x0070
        /*0014*/ 	.byte	0x00, 0xf0, 0x01, 0x10


	//----- nvinfo : EIATTR_SPARSE_MMA_MASK
	.align		4
.L_23:
        /*0018*/ 	.byte	0x03, 0x50
        /*001a*/ 	.short	0x0000


	//----- nvinfo : EIATTR_MAXREG_COUNT
	.align		4
        /*001c*/ 	.byte	0x03, 0x1b
        /*001e*/ 	.short	0x00a8


	//----- nvinfo : EIATTR_NUM_BARRIERS
	.align		4
        /*0020*/ 	.byte	0x02, 0x4c
        /*0022*/ 	.byte	0x01
	.zero		1


	//----- nvinfo : EIATTR_EXTERNS
	.align		4
        /*0024*/ 	.byte	0x04, 0x0f
        /*0026*/ 	.short	(.L_25 - .L_24)


	//   ....[0]....
	.align		4
.L_24:
        /*0028*/ 	.word	index@(__assertfail)


	//----- nvinfo : EIATTR_MERCURY_ISA_VERSION
	.align		4
.L_25:
        /*002c*/ 	.byte	0x03, 0x5f
        /*002e*/ 	.short	0x0101


	//----- nvinfo : EIATTR_INT_WARP_WIDE_INSTR_OFFSETS
	.align		4
        /*0030*/ 	.byte	0x04, 0x31
        /*0032*/ 	.short	(.L_27 - .L_26)


	//   ....[0]....
.L_26:
        /*0034*/ 	.word	0x00000650


	//   ....[1]....
        /*0038*/ 	.word	0x00000680


	//   ....[2]....
        /*003c*/ 	.word	0x00000840


	//----- nvinfo : EIATTR_COOP_GROUP_MASK_REGIDS
	.align		4
.L_27:
        /*0040*/ 	.byte	0x04, 0x29
        /*0042*/ 	.short	(.L_29 - .L_28)


	//   ....[0]....
.L_28:
        /*0044*/ 	.word	0xffffffff


	//   ....[1]....
        /*0048*/ 	.word	0xffffffff


	//   ....[2]....
        /*004c*/ 	.word	0xffffffff


	//   ....[3]....
        /*0050*/ 	.word	0xffffffff


	//   ....[4]....
        /*0054*/ 	.word	0xffffffff


	//   ....[5]....
        /*0058*/ 	.word	0xffffffff


	//----- nvinfo : EIATTR_COOP_GROUP_INSTR_OFFSETS
	.align		4
.L_29:
        /*005c*/ 	.byte	0x04, 0x28
        /*005e*/ 	.short	(.L_31 - .L_30)


	//   ....[0]....
.L_30:
        /*0060*/ 	.word	0x00000060


	//   ....[1]....
        /*0064*/ 	.word	0x00000070


	//   ....[2]....
        /*0068*/ 	.word	0x00000130


	//   ....[3]....
        /*006c*/ 	.word	0x000004a0


	//   ....[4]....
        /*0070*/ 	.word	0x000009c0


	//   ....[5]....
        /*0074*/ 	.word	0x00001430


	//----- nvinfo : EIATTR_REG_RECONFIG
	.align		4
.L_31:
        /*0078*/ 	.byte	0x01, 0x54
	.zero		2


	//----- nvinfo : EIATTR_SYSCALL_OFFSETS
	.align		4
        /*007c*/ 	.byte	0x04, 0x46
        /*007e*/ 	.short	(.L_33 - .L_32)


	//   ....[0]....
.L_32:
        /*0080*/ 	.word	0x000015f0


	//----- nvinfo : EIATTR_MBARRIER_INSTR_OFFSETS
	.align		4
.L_33:
        /*0084*/ 	.byte	0x04, 0x39
        /*0086*/ 	.short	(.L_35 - .L_34)


	//   ....[0]....
.L_34:
        /*0088*/ 	.word	0x00000250
        /*008c*/ 	.word	0x000000ff
        /*0090*/ 	.word	0x00000000
        /*0094*/ 	.short	0x0100
        /*0096*/ 	.byte	0x08
	.zero		1


	//   ....[1]....
        /*0098*/ 	.word	0x00000260
        /*009c*/ 	.word	0x000000ff
        /*00a0*/ 	.word	0x00000088
        /*00a4*/ 	.short	0x0100
        /*00a6*/ 	.byte	0x08
	.zero		1


	//   ....[2]....
        /*00a8*/ 	.word	0x00000270
        /*00ac*/ 	.word	0x000000ff
        /*00b0*/ 	.word	0x00000008
        /*00b4*/ 	.short	0x0100
        /*00b6*/ 	.byte	0x08
	.zero		1


	//   ....[3]....
        /*00b8*/ 	.word	0x00000280
        /*00bc*/ 	.word	0x000000ff
        /*00c0*/ 	.word	0x00000090
        /*00c4*/ 	.short	0x0100
        /*00c6*/ 	.byte	0x08
	.zero		1


	//   ....[4]....
        /*00c8*/ 	.word	0x00000290
        /*00cc*/ 	.word	0x000000ff
        /*00d0*/ 	.word	0x00000010
        /*00d4*/ 	.short	0x0100
        /*00d6*/ 	.byte	0x08
	.zero		1


	//   ....[5]....
        /*00d8*/ 	.word	0x000002a0
        /*00dc*/ 	.word	0x000000ff
        /*00e0*/ 	.word	0x00000098
        /*00e4*/ 	.short	0x0100
        /*00e6*/ 	.byte	0x08
	.zero		1


	//   ....[6]....
        /*00e8*/ 	.word	0x000002b0
        /*00ec*/ 	.word	0x000000ff
        /*00f0*/ 	.word	0x00000018
        /*00f4*/ 	.short	0x0100
        /*00f6*/ 	.byte	0x08
	.zero		1


	//   ....[7]....
        /*00f8*/ 	.word	0x000002c0
        /*00fc*/ 	.word	0x000000ff
        /*0100*/ 	.word	0x000000a0
        /*0104*/ 	.short	0x0100
        /*0106*/ 	.byte	0x08
	.zero		1


	//   ....[8]....
        /*0108*/ 	.word	0x000002d0
        /*010c*/ 	.word	0x000000ff
        /*0110*/ 	.word	0x00000020
        /*0114*/ 	.short	0x0100
        /*0116*/ 	.byte	0x08
	.zero		1


	//   ....[9]....
        /*0118*/ 	.word	0x000002e0
        /*011c*/ 	.word	0x000000ff
        /*0120*/ 	.word	0x000000a8
        /*0124*/ 	.short	0x0100
        /*0126*/ 	.byte	0x08
	.zero		1


	//   ....[10]....
        /*0128*/ 	.word	0x000002f0
        /*012c*/ 	.word	0x000000ff
        /*0130*/ 	.word	0x00000028
        /*0134*/ 	.short	0x0100
        /*0136*/ 	.byte	0x08
	.zero		1


	//   ....[11]....
        /*0138*/ 	.word	0x00000300
        /*013c*/ 	.word	0x000000ff
        /*0140*/ 	.word	0x000000b0
        /*0144*/ 	.short	0x0100
        /*0146*/ 	.byte	0x08
	.zero		1


	//   ....[12]....
        /*0148*/ 	.word	0x00000310
        /*014c*/ 	.word	0x000000ff
        /*0150*/ 	.word	0x00000030
        /*0154*/ 	.short	0x0100
        /*0156*/ 	.byte	0x08
	.zero		1


	//   ....[13]....
        /*0158*/ 	.word	0x00000320
        /*015c*/ 	.word	0x000000ff
        /*0160*/ 	.word	0x000000b8
        /*0164*/ 	.short	0x0100
        /*0166*/ 	.byte	0x08
	.zero		1


	//   ....[14]....
        /*0168*/ 	.word	0x00000330
        /*016c*/ 	.word	0x000000ff
        /*0170*/ 	.word	0x00000038
        /*0174*/ 	.short	0x0100
        /*0176*/ 	.byte	0x08
	.zero		1


	//   ....[15]....
        /*0178*/ 	.word	0x00000340
        /*017c*/ 	.word	0x000000ff
        /*0180*/ 	.word	0x000000c0
        /*0184*/ 	.short	0x0100
        /*0186*/ 	.byte	0x08
	.zero		1


	//   ....[16]....
        /*0188*/ 	.word	0x00000350
        /*018c*/ 	.word	0x000000ff
        /*0190*/ 	.word	0x00000040
        /*0194*/ 	.short	0x0100
        /*0196*/ 	.byte	0x08
	.zero		1


	//   ....[17]....
        /*0198*/ 	.word	0x00000360
        /*019c*/ 	.word	0x000000ff
        /*01a0*/ 	.word	0x000000c8
        /*01a4*/ 	.short	0x0100
        /*01a6*/ 	.byte	0x08
	.zero		1


	//   ....[18]....
        /*01a8*/ 	.word	0x00000370
        /*01ac*/ 	.word	0x000000ff
        /*01b0*/ 	.word	0x00000048
        /*01b4*/ 	.short	0x0100
        /*01b6*/ 	.byte	0x08
	.zero		1


	//   ....[19]....
        /*01b8*/ 	.word	0x00000380
        /*01bc*/ 	.word	0x000000ff
        /*01c0*/ 	.word	0x000000d0
        /*01c4*/ 	.short	0x0100
        /*01c6*/ 	.byte	0x08
	.zero		1


	//   ....[20]....
        /*01c8*/ 	.word	0x00000390
        /*01cc*/ 	.word	0x000000ff
        /*01d0*/ 	.word	0x00000050
        /*01d4*/ 	.short	0x0100
        /*01d6*/ 	.byte	0x08
	.zero		1


	//   ....[21]....
        /*01d8*/ 	.word	0x000003a0
        /*01dc*/ 	.word	0x000000ff
        /*01e0*/ 	.word	0x000000d8
        /*01e4*/ 	.short	0x0100
        /*01e6*/ 	.byte	0x08
	.zero		1


	//   ....[22]....
        /*01e8*/ 	.word	0x000003b0
        /*01ec*/ 	.word	0x000000ff
        /*01f0*/ 	.word	0x00000058
        /*01f4*/ 	.short	0x0100
        /*01f6*/ 	.byte	0x08
	.zero		1


	//   ....[23]....
        /*01f8*/ 	.word	0x000003c0
        /*01fc*/ 	.word	0x000000ff
        /*0200*/ 	.word	0x000000e0
        /*0204*/ 	.short	0x0100
        /*0206*/ 	.byte	0x08
	.zero		1


	//   ....[24]....
        /*0208*/ 	.word	0x000003d0
        /*020c*/ 	.word	0x000000ff
        /*0210*/ 	.word	0x00000060
        /*0214*/ 	.short	0x0100
        /*0216*/ 	.byte	0x08
	.zero		1


	//   ....[25]....
        /*0218*/ 	.word	0x000003e0
        /*021c*/ 	.word	0x000000ff
        /*0220*/ 	.word	0x000000e8
        /*0224*/ 	.short	0x0100
        /*0226*/ 	.byte	0x08
	.zero		1


	//   ....[26]....
        /*0228*/ 	.word	0x000003f0
        /*022c*/ 	.word	0x000000ff
        /*0230*/ 	.word	0x00000068
        /*0234*/ 	.short	0x0100
        /*0236*/ 	.byte	0x08
	.zero		1


	//   ....[27]....
        /*0238*/ 	.word	0x00000400
        /*023c*/ 	.word	0x000000ff
        /*0240*/ 	.word	0x000000f0
        /*0244*/ 	.short	0x0100
        /*0246*/ 	.byte	0x08
	.zero		1


	//   ....[28]....
        /*0248*/ 	.word	0x00000410
        /*024c*/ 	.word	0x000000ff
        /*0250*/ 	.word	0x00000070
        /*0254*/ 	.short	0x0100
        /*0256*/ 	.byte	0x08
	.zero		1


	//   ....[29]....
        /*0258*/ 	.word	0x00000420
        /*025c*/ 	.word	0x000000ff
        /*0260*/ 	.word	0x000000f8
        /*0264*/ 	.short	0x0100
        /*0266*/ 	.byte	0x08
	.zero		1


	//   ....[30]....
        /*0268*/ 	.word	0x00000430
        /*026c*/ 	.word	0x000000ff
        /*0270*/ 	.word	0x00000078
        /*0274*/ 	.short	0x0100
        /*0276*/ 	.byte	0x08
	.zero		1


	//   ....[31]....
        /*0278*/ 	.word	0x00000440
        /*027c*/ 	.word	0x000000ff
        /*0280*/ 	.word	0x00000100
        /*0284*/ 	.short	0x0100
        /*0286*/ 	.byte	0x08
	.zero		1


	//   ....[32]....
        /*0288*/ 	.word	0x00000450
        /*028c*/ 	.word	0x000000ff
        /*0290*/ 	.word	0x00000080
        /*0294*/ 	.short	0x0100
        /*0296*/ 	.byte	0x08
	.zero		1


	//   ....[33]....
        /*0298*/ 	.word	0x00000460
        /*029c*/ 	.word	0x000000ff
        /*02a0*/ 	.word	0x00000108
        /*02a4*/ 	.short	0x0100
        /*02a6*/ 	.byte	0x08
	.zero		1


	//   ....[34]....
        /*02a8*/ 	.word	0x000008c0
        /*02ac*/ 	.word	0x000000ff
        /*02b0*/ 	.word	0x00000120
        /*02b4*/ 	.short	0x0100
        /*02b6*/ 	.byte	0x06
	.zero		1


	//   ....[35]....
        /*02b8*/ 	.word	0x00000950
        /*02bc*/ 	.word	0x000000ff
        /*02c0*/ 	.word	0x00000128
        /*02c4*/ 	.short	0x0100
        /*02c6*/ 	.byte	0x06
	.zero		1


	//   ....[36]....
        /*02c8*/ 	.word	0x000016b0
        /*02cc*/ 	.word	0x00000003
        /*02d0*/ 	.word	0x00000000
        /*02d4*/ 	.short	0x010a
        /*02d6*/ 	.byte	0x3f
	.zero		1


	//   ....[37]....
        /*02d8*/ 	.word	0x000016f0
        /*02dc*/ 	.word	0x00000003
        /*02e0*/ 	.word	0x00000000
        /*02e4*/ 	.short	0x010a
        /*02e6*/ 	.byte	0x3f
	.zero		1


	//   ....[38]....
        /*02e8*/ 	.word	0x00001aa0
        /*02ec*/ 	.word	0x00000005
        /*02f0*/ 	.word	0x00000000
        /*02f4*/ 	.short	0x010a
        /*02f6*/ 	.byte	0x3f
	.zero		1


	//   ....[39]....
        /*02f8*/ 	.word	0x00001ae0
        /*02fc*/ 	.word	0x00000005
        /*0300*/ 	.word	0x00000000
        /*0304*/ 	.short	0x010a
        /*0306*/ 	.byte	0x3f
	.zero		1


	//   ....[40]....
        /*0308*/ 	.word	0x00001d20
        /*030c*/ 	.word	0x00000005
        /*0310*/ 	.word	0x00000000
        /*0314*/ 	.short	0x0101
        /*0316*/ 	.byte	0x3f
	.zero		1


	//   ....[41]....
        /*0318*/ 	.word	0x00001f40
        /*031c*/ 	.word	0x00000003
        /*0320*/ 	.word	0x00000000
        /*0324*/ 	.short	0x0101
        /*0326*/ 	.byte	0x3f
	.zero		1


	//   ....[42]....
        /*0328*/ 	.word	0x000047a0
        /*032c*/ 	.word	0x00000018
        /*0330*/ 	.word	0x00000088
        /*0334*/ 	.short	0x010a
        /*0336*/ 	.byte	0x3f
	.zero		1


	//   ....[43]....
        /*0338*/ 	.word	0x00004b20
        /*033c*/ 	.word	0x00000003
        /*0340*/ 	.word	0x00000128
        /*0344*/ 	.short	0x0101
        /*0346*/ 	.byte	0x3f
	.zero		1


	//   ....[44]....
        /*0348*/ 	.word	0x00005280
        /*034c*/ 	.word	0x00000007
        /*0350*/ 	.word	0x00000000
        /*0354*/ 	.short	0x010a
        /*0356*/ 	.byte	0x3f
	.zero		1


	//   ....[45]....
        /*0358*/ 	.word	0x00005300
        /*035c*/ 	.word	0x00000009
        /*0360*/ 	.word	0x00000000
        /*0364*/ 	.short	0x010a
        /*0366*/ 	.byte	0x3f
	.zero		1


	//   ....[46]....
        /*0368*/ 	.word	0x00005390
        /*036c*/ 	.word	0x00000006
        /*0370*/ 	.word	0x00000000
        /*0374*/ 	.short	0x010a
        /*0376*/ 	.byte	0x3f
	.zero		1


	//   ....[47]....
        /*0378*/ 	.word	0x00005420
        /*037c*/ 	.word	0x00000009
        /*0380*/ 	.word	0x00000000
        /*0384*/ 	.short	0x010a
        /*0386*/ 	.byte	0x3f
	.zero		1


	//   ....[48]....
        /*0388*/ 	.word	0x000054b0
        /*038c*/ 	.word	0x00000006
        /*0390*/ 	.word	0x00000000
        /*0394*/ 	.short	0x010a
        /*0396*/ 	.byte	0x3f
	.zero		1


	//   ....[49]....
        /*0398*/ 	.word	0x00005540
        /*039c*/ 	.word	0x00000009
        /*03a0*/ 	.word	0x00000000
        /*03a4*/ 	.short	0x010a
        /*03a6*/ 	.byte	0x3f
	.zero		1


	//   ....[50]....
        /*03a8*/ 	.word	0x000055d0
        /*03ac*/ 	.word	0x00000006
        /*03b0*/ 	.word	0x00000000
        /*03b4*/ 	.short	0x010a
        /*03b6*/ 	.byte	0x3f
	.zero		1


	//   ....[51]....
        /*03b8*/ 	.word	0x00005660
        /*03bc*/ 	.word	0x00000009
        /*03c0*/ 	.word	0x00000000
        /*03c4*/ 	.short	0x010a
        /*03c6*/ 	.byte	0x3f
	.zero		1


	//   ....[52]....
        /*03c8*/ 	.word	0x000056f0
        /*03cc*/ 	.word	0x00000006
        /*03d0*/ 	.word	0x00000000
        /*03d4*/ 	.short	0x010a
        /*03d6*/ 	.byte	0x3f
	.zero		1


	//   ....[53]....
        /*03d8*/ 	.word	0x00005780
        /*03dc*/ 	.word	0x00000009
        /*03e0*/ 	.word	0x00000000
        /*03e4*/ 	.short	0x010a
        /*03e6*/ 	.byte	0x3f
	.zero		1


	//   ....[54]....
        /*03e8*/ 	.word	0x00005810
        /*03ec*/ 	.word	0x00000006
        /*03f0*/ 	.word	0x00000000
        /*03f4*/ 	.short	0x010a
        /*03f6*/ 	.byte	0x3f
	.zero		1


	//   ....[55]....
        /*03f8*/ 	.word	0x000058a0
        /*03fc*/ 	.word	0x00000009
        /*0400*/ 	.word	0x00000000
        /*0404*/ 	.short	0x010a
        /*0406*/ 	.byte	0x3f
	.zero		1


	//   ....[56]....
        /*0408*/ 	.word	0x00005930
        /*040c*/ 	.word	0x00000006
        /*0410*/ 	.word	0x00000000
        /*0414*/ 	.short	0x010a
        /*0416*/ 	.byte	0x3f
	.zero		1


	//   ....[57]....
        /*0418*/ 	.word	0x000059c0
        /*041c*/ 	.word	0x00000009
        /*0420*/ 	.word	0x00000000
        /*0424*/ 	.short	0x010a
        /*0426*/ 	.byte	0x3f
	.zero		1


	//   ....[58]....
        /*0428*/ 	.word	0x00005a50
        /*042c*/ 	.word	0x00000006
        /*0430*/ 	.word	0x00000000
        /*0434*/ 	.short	0x010a
        /*0436*/ 	.byte	0x3f
	.zero		1


	//   ....[59]....
        /*0438*/ 	.word	0x00005ae0
        /*043c*/ 	.word	0x00000009
        /*0440*/ 	.word	0x00000000
        /*0444*/ 	.short	0x010a
        /*0446*/ 	.byte	0x3f
	.zero		1


	//   ....[60]....
        /*0448*/ 	.word	0x00005b70
        /*044c*/ 	.word	0x00000003
        /*0450*/ 	.word	0x00000000
        /*0454*/ 	.short	0x010a
        /*0456*/ 	.byte	0x3f
	.zero		1


	//   ....[61]....
        /*0458*/ 	.word	0x00005bd0
        /*045c*/ 	.word	0x00000003
        /*0460*/ 	.word	0x00000000
        /*0464*/ 	.short	0x010a
        /*0466*/ 	.byte	0x3f
	.zero		1


	//   ....[62]....
        /*0468*/ 	.word	0x00005c20
        /*046c*/ 	.word	0x00000005
        /*0470*/ 	.word	0x00000000
        /*0474*/ 	.short	0x010a
        /*0476*/ 	.byte	0x3f
	.zero		1


	//   ....[63]....
        /*0478*/ 	.word	0x00005cf0
        /*047c*/ 	.word	0x00000018
        /*0480*/ 	.word	0x00000088
        /*0484*/ 	.short	0x010a
        /*0486*/ 	.byte	0x3f
	.zero		1


	//   ....[64]....
        /*0488*/ 	.word	0x00005dc0
        /*048c*/ 	.word	0x00000007
        /*0490*/ 	.word	0x00000000
        /*0494*/ 	.short	0x010a
        /*0496*/ 	.byte	0x3f
	.zero		1


	//   ....[65]....
        /*0498*/ 	.word	0x00005e10
        /*049c*/ 	.word	0x00000009
        /*04a0*/ 	.word	0x00000000
        /*04a4*/ 	.short	0x010a
        /*04a6*/ 	.byte	0x3f
	.zero		1


	//   ....[66]....
        /*04a8*/ 	.word	0x00005e60
        /*04ac*/ 	.word	0x00000006
        /*04b0*/ 	.word	0x00000000
        /*04b4*/ 	.short	0x010a
        /*04b6*/ 	.byte	0x3f
	.zero		1


	//   ....[67]....
        /*04b8*/ 	.word	0x00005eb0
        /*04bc*/ 	.word	0x00000009
        /*04c0*/ 	.word	0x00000000
        /*04c4*/ 	.short	0x010a
        /*04c6*/ 	.byte	0x3f
	.zero		1


	//   ....[68]....
        /*04c8*/ 	.word	0x00005f00
        /*04cc*/ 	.word	0x00000006
        /*04d0*/ 	.word	0x00000000
        /*04d4*/ 	.short	0x010a
        /*04d6*/ 	.byte	0x3f
	.zero		1


	//   ....[69]....
        /*04d8*/ 	.word	0x00005f50
        /*04dc*/ 	.word	0x00000009
        /*04e0*/ 	.word	0x00000000
        /*04e4*/ 	.short	0x010a
        /*04e6*/ 	.byte	0x3f
	.zero		1


	//   ....[70]....
        /*04e8*/ 	.word	0x00005fa0
        /*04ec*/ 	.word	0x00000006
        /*04f0*/ 	.word	0x00000000
        /*04f4*/ 	.short	0x010a
        /*04f6*/ 	.byte	0x3f
	.zero		1


	//   ....[71]....
        /*04f8*/ 	.word	0x00005ff0
        /*04fc*/ 	.word	0x00000009
        /*0500*/ 	.word	0x00000000
        /*0504*/ 	.short	0x010a
        /*0506*/ 	.byte	0x3f
	.zero		1


	//   ....[72]....
        /*0508*/ 	.word	0x00006040
        /*050c*/ 	.word	0x00000006
        /*0510*/ 	.word	0x00000000
        /*0514*/ 	.short	0x010a
        /*0516*/ 	.byte	0x3f
	.zero		1


	//   ....[73]....
        /*0518*/ 	.word	0x00006090
        /*051c*/ 	.word	0x00000009
        /*0520*/ 	.word	0x00000000
        /*0524*/ 	.short	0x010a
        /*0526*/ 	.byte	0x3f
	.zero		1


	//   ....[74]....
        /*0528*/ 	.word	0x000060e0
        /*052c*/ 	.word	0x00000006
        /*0530*/ 	.word	0x00000000
        /*0534*/ 	.short	0x010a
        /*0536*/ 	.byte	0x3f
	.zero		1


	//   ....[75]....
        /*0538*/ 	.word	0x00006130
        /*053c*/ 	.word	0x00000009
        /*0540*/ 	.word	0x00000000
        /*0544*/ 	.short	0x010a
        /*0546*/ 	.byte	0x3f
	.zero		1


	//   ....[76]....
        /*0548*/ 	.word	0x00006180
        /*054c*/ 	.word	0x00000006
        /*0550*/ 	.word	0x00000000
        /*0554*/ 	.short	0x010a
        /*0556*/ 	.byte	0x3f
	.zero		1


	//   ....[77]....
        /*0558*/ 	.word	0x000061d0
        /*055c*/ 	.word	0x00000009
        /*0560*/ 	.word	0x00000000
        /*0564*/ 	.short	0x010a
        /*0566*/ 	.byte	0x3f
	.zero		1


	//   ....[78]....
        /*0568*/ 	.word	0x00006220
        /*056c*/ 	.word	0x00000006
        /*0570*/ 	.word	0x00000000
        /*0574*/ 	.short	0x010a
        /*0576*/ 	.byte	0x3f
	.zero		1


	//   ....[79]....
        /*0578*/ 	.word	0x00006270
        /*057c*/ 	.word	0x00000009
        /*0580*/ 	.word	0x00000000
        /*0584*/ 	.short	0x010a
        /*0586*/ 	.byte	0x3f
	.zero		1


	//----- nvinfo : EIATTR_NUM_MBARRIERS
	.align		4
.L_35:
        /*0588*/ 	.byte	0x03, 0x38
        /*058a*/ 	.short	0x0024


	//----- nvinfo : EIATTR_EXIT_INSTR_OFFSETS
	.align		4
        /*058c*/ 	.byte	0x04, 0x1c
        /*058e*/ 	.short	(.L_37 - .L_36)


	//   ....[0]....
.L_36:
        /*0590*/ 	.word	0x00000b30


	//   ....[1]....
        /*0594*/ 	.word	0x00001360


	//   ....[2]....
        /*0598*/ 	.word	0x00003e90


	//   ....[3]....
        /*059c*/ 	.word	0x00004410


	//   ....[4]....
        /*05a0*/ 	.word	0x00005bc0


	//----- nvinfo : EIATTR_MAX_THREADS
	.align		4
.L_37:
        /*05a4*/ 	.byte	0x04, 0x05
        /*05a6*/ 	.short	(.L_39 - .L_38)
.L_38:
        /*05a8*/ 	.word	0x00000180
        /*05ac*/ 	.word	0x00000001
        /*05b0*/ 	.word	0x00000001


	//----- nvinfo : EIATTR_CRS_STACK_SIZE
	.align		4
.L_39:
        /*05b4*/ 	.byte	0x04, 0x1e
        /*05b6*/ 	.short	(.L_41 - .L_40)
.L_40:
        /*05b8*/ 	.word	0x00000000


	//----- nvinfo : EIATTR_CBANK_PARAM_SIZE
	.align		4
.L_41:
        /*05bc*/ 	.byte	0x03, 0x19
        /*05be*/ 	.short	0x0470


	//----- nvinfo : EIATTR_PARAM_CBANK
	.align		4
        /*05c0*/ 	.byte	0x04, 0x0a
        /*05c2*/ 	.short	(.L_43 - .L_42)
	.align		4
.L_42:
        /*05c4*/ 	.word	index@(.nv.constant0._ZN7cutlass13device_kernelINS_4gemm6kernel13GemmUniversalIN4cute5tupleIJiiiiEEENS1_10collective13CollectiveMmaINS1_34MainloopSm90TmaGmmaWarpSpecializedILi17ENS5_IJNS4_1CILi2EEENSA_ILi1EEESC_EEENS1_35KernelTmaWarpSpecializedCooperativeEEENS5_IJNSA_ILi192EEENSA_ILi16EEENSA_ILi32EEEEEENS_10bfloat16_tENS5_IJlSC_lEEESK_SL_NS4_8TiledMMAINS4_8MMA_AtomIJNS4_4SM904GMMA27MMA_64x16x16_F32BF16BF16_SSILNSP_5MajorE0ELSR_0ELNSP_7ScaleInE1ELSS_1EEEEEENS4_6LayoutISD_NS5_IJSC_NSA_ILi0EEESW_EEEEENS5_IJNS4_10UnderscoreESZ_SZ_EEEEENS4_13SM90_TMA_LOADENS4_14ComposedLayoutINS4_7SwizzleILi2ELi4ELi3EEENS4_18smem_ptr_flag_bitsILi16EEENSV_INS5_IJNSA_ILi8EEESI_EEENS5_IJSI_SC_EEEEEEEvNS4_8identityENS4_23SM90_TMA_LOAD_MULTICASTES1C_vS1D_EENS_8epilogue10collective6detail29Sm90TmaWarpSpecializedAdapterINS1H_15DefaultEpilogueISK_SL_SL_NS1G_6thread17LinearCombinationISK_Li1EffLNS1L_9ScaleType4KindE0ELNS_15FloatRoundStyleE2ESK_EENS1_15EpilogueDefaultEEEEEvvEEEEvNT_6ParamsE)
        /*05c8*/ 	.short	0x0210
        /*05ca*/ 	.short	0x0470


	//----- nvinfo : EIATTR_SW_WAR
	.align		4
.L_43:
        /*05cc*/ 	.byte	0x04, 0x36
        /*05ce*/ 	.short	(.L_45 - .L_44)
.L_44:
        /*05d0*/ 	.word	0x00000008
.L_45:


//--------------------- .nv.callgraph             --------------------------
	.section	.nv.callgraph,"",@"SHT_CUDA_CALLGRAPH"
	.align	4
	.sectionentsize	8
	.align		4
        /*0000*/ 	.word	0x00000000
	.align		4
        /*0004*/ 	.word	0xffffffff
	.align		4
        /*0008*/ 	.word	index@(_ZN7cutlass13device_kernelINS_4gemm6kernel13GemmUniversalIN4cute5tupleIJiiiiEEENS1_10collective13CollectiveMmaINS1_34MainloopSm90TmaGmmaWarpSpecializedILi17ENS5_IJNS4_1CILi2EEENSA_ILi1EEESC_EEENS1_35KernelTmaWarpSpecializedCooperativeEEENS5_IJNSA_ILi192EEENSA_ILi16EEENSA_ILi32EEEEEENS_10bfloat16_tENS5_IJlSC_lEEESK_SL_NS4_8TiledMMAINS4_8MMA_AtomIJNS4_4SM904GMMA27MMA_64x16x16_F32BF16BF16_SSILNSP_5MajorE0ELSR_0ELNSP_7ScaleInE1ELSS_1EEEEEENS4_6LayoutISD_NS5_IJSC_NSA_ILi0EEESW_EEEEENS5_IJNS4_10UnderscoreESZ_SZ_EEEEENS4_13SM90_TMA_LOADENS4_14ComposedLayoutINS4_7SwizzleILi2ELi4ELi3EEENS4_18smem_ptr_flag_bitsILi16EEENSV_INS5_IJNSA_ILi8EEESI_EEENS5_IJSI_SC_EEEEEEEvNS4_8identityENS4_23SM90_TMA_LOAD_MULTICASTES1C_vS1D_EENS_8epilogue10collective6detail29Sm90TmaWarpSpecializedAdapterINS1H_15DefaultEpilogueISK_SL_SL_NS1G_6thread17LinearCombinationISK_Li1EffLNS1L_9ScaleType4KindE0ELNS_15FloatRoundStyleE2ESK_EENS1_15EpilogueDefaultEEEEEvvEEEEvNT_6ParamsE)
	.align		4
        /*000c*/ 	.word	index@(__assertfail)
	.align		4
        /*0010*/ 	.word	0x00000000
	.align		4
        /*0014*/ 	.word	0xfffffffe
	.align		4
        /*0018*/ 	.word	0x00000000
	.align		4
        /*001c*/ 	.word	0xfffffffd
	.align		4
        /*0020*/ 	.word	0x00000000
	.align		4
        /*0024*/ 	.word	0xfffffffc


//--------------------- .nv.constant4             --------------------------
	.section	.nv.constant4,"a",@progbits
	.align	8
	.align		8
.nv.constant4:
        /*0000*/ 	.dword	__assertfail
	.align		8
        /*0008*/ 	.dword	__unnamed_1
	.align		8
        /*0010*/ 	.dword	_ZN39_INTERNAL_aef9da84_4_k_cu_f374ecdf_79674cuda3std3__45__cpo5beginE
	.align		8
        /*0018*/ 	.dword	_ZN39_INTERNAL_aef9da84_4_k_cu_f374ecdf_79674cuda3std3__45__cpo3endE
	.align		8
        /*0020*/ 	.dword	_ZN39_INTERNAL_aef9da84_4_k_cu_f374ecdf_79674cuda3std3__45__cpo6cbeginE
	.align		8
        /*0028*/ 	.dword	_ZN39_INTERNAL_aef9da84_4_k_cu_f374ecdf_79674cuda3std3__45__cpo4cendE
	.align		8
        /*0030*/ 	.dword	_ZN39_INTERNAL_aef9da84_4_k_cu_f374ecdf_79674cuda3std3__441_GLOBAL__N__aef9da84_4_k_cu_f374ecdf_79676ignoreE
	.align		8
        /*0038*/ 	.dword	_ZN39_INTERNAL_aef9da84_4_k_cu_f374ecdf_79674cuda3std3__419piecewise_constructE
	.align		8
        /*0040*/ 	.dword	_ZN39_INTERNAL_aef9da84_4_k_cu_f374ecdf_79674cuda3std3__48in_placeE
	.align		8
        /*0048*/ 	.dword	_ZN39_INTERNAL_aef9da84_4_k_cu_f374ecdf_79674cuda3std6ranges3__45__cpo4swapE
	.align		8
        /*0050*/ 	.dword	_ZN39_INTERNAL_aef9da84_4_k_cu_f374ecdf_79674cuda3std6ranges3__45__cpo9iter_moveE
	.align		8
        /*0058*/ 	.dword	_ZN39_INTERNAL_aef9da84_4_k_cu_f374ecdf_79674cute7productE
	.align		8
        /*0060*/ 	.dword	_ZN39_INTERNAL_aef9da84_4_k_cu_f374ecdf_79674cute1_E
	.align		8
        /*0068*/ 	.dword	$str$22
	.align		8
        /*0070*/ 	.dword	$str$23


//--------------------- .text._ZN7cutlass13device_kernelINS_4gemm6kernel13GemmUniversalIN4cute5tupleIJiiiiEEENS1_10collective13CollectiveMmaINS1_34MainloopSm90TmaGmmaWarpSpecializedILi17ENS5_IJNS4_1CILi2EEENSA_ILi1EEESC_EEENS1_35KernelTmaWarpSpecializedCooperativeEEENS5_IJNSA_ILi192EEENSA_ILi16EEENSA_ILi32EEEEEENS_10bfloat16_tENS5_IJlSC_lEEESK_SL_NS4_8TiledMMAINS4_8MMA_AtomIJNS4_4SM904GMMA27MMA_64x16x16_F32BF16BF16_SSILNSP_5MajorE0ELSR_0ELNSP_7ScaleInE1ELSS_1EEEEEENS4_6LayoutISD_NS5_IJSC_NSA_ILi0EEESW_EEEEENS5_IJNS4_10UnderscoreESZ_SZ_EEEEENS4_13SM90_TMA_LOADENS4_14ComposedLayoutINS4_7SwizzleILi2ELi4ELi3EEENS4_18smem_ptr_flag_bitsILi16EEENSV_INS5_IJNSA_ILi8EEESI_EEENS5_IJSI_SC_EEEEEEEvNS4_8identityENS4_23SM90_TMA_LOAD_MULTICASTES1C_vS1D_EENS_8epilogue10collective6detail29Sm90TmaWarpSpecializedAdapterINS1H_15DefaultEpilogueISK_SL_SL_NS1G_6thread17LinearCombinationISK_Li1EffLNS1L_9ScaleType4KindE0ELNS_15FloatRoundStyleE2ESK_EENS1_15EpilogueDefaultEEEEEvvEEEEvNT_6ParamsE --------------------------
	.section	.text._ZN7cutlass13device_kernelINS_4gemm6kernel13GemmUniversalIN4cute5tupleIJiiiiEEENS1_10collective13CollectiveMmaINS1_34MainloopSm90TmaGmmaWarpSpecializedILi17ENS5_IJNS4_1CILi2EEENSA_ILi1EEESC_EEENS1_35KernelTmaWarpSpecializedCooperativeEEENS5_IJNSA_ILi192EEENSA_ILi16EEENSA_ILi32EEEEEENS_10bfloat16_tENS5_IJlSC_lEEESK_SL_NS4_8TiledMMAINS4_8MMA_AtomIJNS4_4SM904GMMA27MMA_64x16x16_F32BF16BF16_SSILNSP_5MajorE0ELSR_0ELNSP_7ScaleInE1ELSS_1EEEEEENS4_6LayoutISD_NS5_IJSC_NSA_ILi0EEESW_EEEEENS5_IJNS4_10UnderscoreESZ_SZ_EEEEENS4_13SM90_TMA_LOADENS4_14ComposedLayoutINS4_7SwizzleILi2ELi4ELi3EEENS4_18smem_ptr_flag_bitsILi16EEENSV_INS5_IJNSA_ILi8EEESI_EEENS5_IJSI_SC_EEEEEEEvNS4_8identityENS4_23SM90_TMA_LOAD_MULTICASTES1C_vS1D_EENS_8epilogue10collective6detail29Sm90TmaWarpSpecializedAdapterINS1H_15DefaultEpilogueISK_SL_SL_NS1G_6thread17LinearCombinationISK_Li1EffLNS1L_9ScaleType4KindE0ELNS_15FloatRoundStyleE2ESK_EENS1_15EpilogueDefaultEEEEEvvEEEEvNT_6ParamsE,"ax",@progbits
	.align	128
.text._ZN7cutlass13device_kernelINS_4gemm6kernel13GemmUniversalIN4cute5tupleIJiiiiEEENS1_10collective13CollectiveMmaINS1_34MainloopSm90TmaGmmaWarpSpecializedILi17ENS5_IJNS4_1CILi2EEENSA_ILi1EEESC_EEENS1_35KernelTmaWarpSpecializedCooperativeEEENS5_IJNSA_ILi192EEENSA_ILi16EEENSA_ILi32EEEEEENS_10bfloat16_tENS5_IJlSC_lEEESK_SL_NS4_8TiledMMAINS4_8MMA_AtomIJNS4_4SM904GMMA27MMA_64x16x16_F32BF16BF16_SSILNSP_5MajorE0ELSR_0ELNSP_7ScaleInE1ELSS_1EEEEEENS4_6LayoutISD_NS5_IJSC_NSA_ILi0EEESW_EEEEENS5_IJNS4_10UnderscoreESZ_SZ_EEEEENS4_13SM90_TMA_LOADENS4_14ComposedLayoutINS4_7SwizzleILi2ELi4ELi3EEENS4_18smem_ptr_flag_bitsILi16EEENSV_INS5_IJNSA_ILi8EEESI_EEENS5_IJSI_SC_EEEEEEEvNS4_8identityENS4_23SM90_TMA_LOAD_MULTICASTES1C_vS1D_EENS_8epilogue10collective6detail29Sm90TmaWarpSpecializedAdapterINS1H_15DefaultEpilogueISK_SL_SL_NS1G_6thread17LinearCombinationISK_Li1EffLNS1L_9ScaleType4KindE0ELNS_15FloatRoundStyleE2ESK_EENS1_15EpilogueDefaultEEEEEvvEEEEvNT_6ParamsE:
        .type           _ZN7cutlass13device_kernelINS_4gemm6kernel13GemmUniversalIN4cute5tupleIJiiiiEEENS1_10collective13CollectiveMmaINS1_34MainloopSm90TmaGmmaWarpSpecializedILi17ENS5_IJNS4_1CILi2EEENSA_ILi1EEESC_EEENS1_35KernelTmaWarpSpecializedCooperativeEEENS5_IJNSA_ILi192EEENSA_ILi16EEENSA_ILi32EEEEEENS_10bfloat16_tENS5_IJlSC_lEEESK_SL_NS4_8TiledMMAINS4_8MMA_AtomIJNS4_4SM904GMMA27MMA_64x16x16_F32BF16BF16_SSILNSP_5MajorE0ELSR_0ELNSP_7ScaleInE1ELSS_1EEEEEENS4_6LayoutISD_NS5_IJSC_NSA_ILi0EEESW_EEEEENS5_IJNS4_10UnderscoreESZ_SZ_EEEEENS4_13SM90_TMA_LOADENS4_14ComposedLayoutINS4_7SwizzleILi2ELi4ELi3EEENS4_18smem_ptr_flag_bitsILi16EEENSV_INS5_IJNSA_ILi8EEESI_EEENS5_IJSI_SC_EEEEEEEvNS4_8identityENS4_23SM90_TMA_LOAD_MULTICASTES1C_vS1D_EENS_8epilogue10collective6detail29Sm90TmaWarpSpecializedAdapterINS1H_15DefaultEpilogueISK_SL_SL_NS1G_6thread17LinearCombinationISK_Li1EffLNS1L_9ScaleType4KindE0ELNS_15FloatRoundStyleE2ESK_EENS1_15EpilogueDefaultEEEEEvvEEEEvNT_6ParamsE,@function
        .size           _ZN7cutlass13device_kernelINS_4gemm6kernel13GemmUniversalIN4cute5tupleIJiiiiEEENS1_10collective13CollectiveMmaINS1_34MainloopSm90TmaGmmaWarpSpecializedILi17ENS5_IJNS4_1CILi2EEENSA_ILi1EEESC_EEENS1_35KernelTmaWarpSpecializedCooperativeEEENS5_IJNSA_ILi192EEENSA_ILi16EEENSA_ILi32EEEEEENS_10bfloat16_tENS5_IJlSC_lEEESK_SL_NS4_8TiledMMAINS4_8MMA_AtomIJNS4_4SM904GMMA27MMA_64x16x16_F32BF16BF16_SSILNSP_5MajorE0ELSR_0ELNSP_7ScaleInE1ELSS_1EEEEEENS4_6LayoutISD_NS5_IJSC_NSA_ILi0EEESW_EEEEENS5_IJNS4_10UnderscoreESZ_SZ_EEEEENS4_13SM90_TMA_LOADENS4_14ComposedLayoutINS4_7SwizzleILi2ELi4ELi3EEENS4_18smem_ptr_flag_bitsILi16EEENSV_INS5_IJNSA_ILi8EEESI_EEENS5_IJSI_SC_EEEEEEEvNS4_8identityENS4_23SM90_TMA_LOAD_MULTICASTES1C_vS1D_EENS_8epilogue10collective6detail29Sm90TmaWarpSpecializedAdapterINS1H_15DefaultEpilogueISK_SL_SL_NS1G_6thread17LinearCombinationISK_Li1EffLNS1L_9ScaleType4KindE0ELNS_15FloatRoundStyleE2ESK_EENS1_15EpilogueDefaultEEEEEvvEEEEvNT_6ParamsE,(.L_x_128 - _ZN7cutlass13device_kernelINS_4gemm6kernel13GemmUniversalIN4cute5tupleIJiiiiEEENS1_10collective13CollectiveMmaINS1_34MainloopSm90TmaGmmaWarpSpecializedILi17ENS5_IJNS4_1CILi2EEENSA_ILi1EEESC_EEENS1_35KernelTmaWarpSpecializedCooperativeEEENS5_IJNSA_ILi192EEENSA_ILi16EEENSA_ILi32EEEEEENS_10bfloat16_tENS5_IJlSC_lEEESK_SL_NS4_8TiledMMAINS4_8MMA_AtomIJNS4_4SM904GMMA27MMA_64x16x16_F32BF16BF16_SSILNSP_5MajorE0ELSR_0ELNSP_7ScaleInE1ELSS_1EEEEEENS4_6LayoutISD_NS5_IJSC_NSA_ILi0EEESW_EEEEENS5_IJNS4_10UnderscoreESZ_SZ_EEEEENS4_13SM90_TMA_LOADENS4_14ComposedLayoutINS4_7SwizzleILi2ELi4ELi3EEENS4_18smem_ptr_flag_bitsILi16EEENSV_INS5_IJNSA_ILi8EEESI_EEENS5_IJSI_SC_EEEEEEEvNS4_8identityENS4_23SM90_TMA_LOAD_MULTICASTES1C_vS1D_EENS_8epilogue10collective6detail29Sm90TmaWarpSpecializedAdapterINS1H_15DefaultEpilogueISK_SL_SL_NS1G_6thread17LinearCombinationISK_Li1EffLNS1L_9ScaleType4KindE0ELNS_15FloatRoundStyleE2ESK_EENS1_15EpilogueDefaultEEEEEvvEEEEvNT_6ParamsE)
        .other          _ZN7cutlass13device_kernelINS_4gemm6kernel13GemmUniversalIN4cute5tupleIJiiiiEEENS1_10collective13CollectiveMmaINS1_34MainloopSm90TmaGmmaWarpSpecializedILi17ENS5_IJNS4_1CILi2EEENSA_ILi1EEESC_EEENS1_35KernelTmaWarpSpecializedCooperativeEEENS5_IJNSA_ILi192EEENSA_ILi16EEENSA_ILi32EEEEEENS_10bfloat16_tENS5_IJlSC_lEEESK_SL_NS4_8TiledMMAINS4_8MMA_AtomIJNS4_4SM904GMMA27MMA_64x16x16_F32BF16BF16_SSILNSP_5MajorE0ELSR_0ELNSP_7ScaleInE1ELSS_1EEEEEENS4_6LayoutISD_NS5_IJSC_NSA_ILi0EEESW_EEEEENS5_IJNS4_10UnderscoreESZ_SZ_EEEEENS4_13SM90_TMA_LOADENS4_14ComposedLayoutINS4_7SwizzleILi2ELi4ELi3EEENS4_18smem_ptr_flag_bitsILi16EEENSV_INS5_IJNSA_ILi8EEESI_EEENS5_IJSI_SC_EEEEEEEvNS4_8identityENS4_23SM90_TMA_LOAD_MULTICASTES1C_vS1D_EENS_8epilogue10collective6detail29Sm90TmaWarpSpecializedAdapterINS1H_15DefaultEpilogueISK_SL_SL_NS1G_6thread17LinearCombinationISK_Li1EffLNS1L_9ScaleType4KindE0ELNS_15FloatRoundStyleE2ESK_EENS1_15EpilogueDefaultEEEEEvvEEEEvNT_6ParamsE,@"STO_CUDA_ENTRY STV_DEFAULT"
_ZN7cutlass13device_kernelINS_4gemm6kernel13GemmUniversalIN4cute5tupleIJiiiiEEENS1_10collective13CollectiveMmaINS1_34MainloopSm90TmaGmmaWarpSpecializedILi17ENS5_IJNS4_1CILi2EEENSA_ILi1EEESC_EEENS1_35KernelTmaWarpSpecializedCooperativeEEENS5_IJNSA_ILi192EEENSA_ILi16EEENSA_ILi32EEEEEENS_10bfloat16_tENS5_IJlSC_lEEESK_SL_NS4_8TiledMMAINS4_8MMA_AtomIJNS4_4SM904GMMA27MMA_64x16x16_F32BF16BF16_SSILNSP_5MajorE0ELSR_0ELNSP_7ScaleInE1ELSS_1EEEEEENS4_6LayoutISD_NS5_IJSC_NSA_ILi0EEESW_EEEEENS5_IJNS4_10UnderscoreESZ_SZ_EEEEENS4_13SM90_TMA_LOADENS4_14ComposedLayoutINS4_7SwizzleILi2ELi4ELi3EEENS4_18smem_ptr_flag_bitsILi16EEENSV_INS5_IJNSA_ILi8EEESI_EEENS5_IJSI_SC_EEEEEEEvNS4_8identityENS4_23SM90_TMA_LOAD_MULTICASTES1C_vS1D_EENS_8epilogue10collective6detail29Sm90TmaWarpSpecializedAdapterINS1H_15DefaultEpilogueISK_SL_SL_NS1G_6thread17LinearCombinationISK_Li1EffLNS1L_9ScaleType4KindE0ELNS_15FloatRoundStyleE2ESK_EENS1_15EpilogueDefaultEEEEEvvEEEEvNT_6ParamsE:
[----:B------:R-:W0:Y:S01]  /*0000*/  LDC R1, c[0x0][0x28] ;  /* 0x00000a00ff017b82 */ /* 0x000e220000000800 */
[----:B------:R-:W1:Y:S01]  /*0010*/  S2R R18, SR_TID.X ;  /* 0x0000000000127919 */ /* 0x000e620000002100 */
[----:B------:R-:W-:Y:S01]  /*0020*/  ELECT P0, URZ, PT ;  /* 0x00000000003f782f */ /* 0x000fe20003800000 */
[----:B------:R-:W-:Y:S01]  /*0030*/  BSSY B0, `(.L_x_0) ;  /* 0x000000f000007945 */ /* 0x000fe20003800000 */
[--C-:B-1----:R-:W-:Y:S02]  /*0040*/  SHF.R.U32.HI R0, RZ, 0x5, R18.reuse ;  /* 0x00000005ff007819 */ /* 0x102fe40000011612 */
[----:B------:R-:W-:-:S03]  /*0050*/  SHF.R.U32.HI R3, RZ, 0x7, R18 ;  /* 0x00000007ff037819 */ /* 0x000fc60000011612 */
[----:B------:R-:W1:Y:S04]  /*0060*/  SHFL.IDX PT, R2, R0, RZ, 0x1f ;  /* 0x00001fff00027589 */ /* 0x000e6800000e0000 */
[----:B------:R2:W3:Y:S01]  /*0070*/  SHFL.IDX PT, R5, R3, RZ, 0x1f ;  /* 0x00001fff03057589 */ /* 0x0004e200000e0000 */
[----:B-1----:R-:W-:-:S13]  /*0080*/  ISETP.NE.OR P0, PT, R2, RZ, !P0 ;  /* 0x000000ff0200720c */ /* 0x002fda0004705670 */
[----:B0-23--:R-:W-:Y:S05]  /*0090*/  @P0 BRA `(.L_x_1) ;  /* 0x0000000000200947 */ /* 0x00dfea0003800000 */
[----:B------:R-:W-:Y:S02]  /*00a0*/  ULDC.64 UR4, c[0x0][0x198] ;  /* 0x0000660000047ab9 */ /* 0x000fe40000000a00 */
[----:B------:R-:W-:Y:S02]  /*00b0*/  UIADD3 UR6, UP0, UR4, 0xf0, URZ ;  /* 0x000000f004067890 */ /* 0x000fe4000ff1e03f */
[----:B------:R-:W-:Y:S02]  /*00c0*/  UIADD3 UR4, UP1, UR4, 0x1f0, URZ ;  /* 0x000001f004047890 */ /* 0x000fe4000ff3e03f */
[----:B------:R-:W-:Y:S02]  /*00d0*/  UIADD3.X UR7, URZ, UR5, URZ, UP0, !UPT ;  /* 0x000000053f077290 */ /* 0x000fe400087fe43f */
[----:B------:R-:W-:-:S07]  /*00e0*/  UIADD3.X UR5, URZ, UR5, URZ, UP1, !UPT ;  /* 0x000000053f057290 */ /* 0x000fce0008ffe43f */
[----:B------:R0:W-:Y:S02]  /*00f0*/  UTMACCTL.PF [UR6] ;  /* 0x00000000060079b9 */ /* 0x0001e40008040000 */
[----:B------:R0:W-:Y:S02]  /*0100*/  UTMACCTL.PF [UR4] ;  /* 0x00000000040079b9 */ /* 0x0001e40008040000 */
[----:B0-----:R-:W-:Y:S01]  /*0110*/  NOP ;  /* 0x0000000000007918 */ /* 0x001fe20000000000 */
.L_x_1:
[----:B------:R-:W-:Y:S05]  /*0120*/  BSYNC B0 ;  /* 0x0000000000007941 */ /* 0x000fea0003800000 */
.L_x_0:
[----:B------:R-:W0:Y:S02]  /*0130*/  SHFL.IDX PT, R3, R0, RZ, 0x1f ;  /* 0x00001fff00037589 */ /* 0x000e2400000e0000 */
[----:B0-----:R-:W-:-:S13]  /*0140*/  ISETP.NE.AND P0, PT, R3, RZ, PT ;  /* 0x000000ff0300720c */ /* 0x001fda0003f05270 */
[----:B------:R-:W-:Y:S05]  /*0150*/  @P0 BRA `(.L_x_2) ;  /* 0x0000000000cc0947 */ /* 0x000fea0003800000 */
[----:B------:R-:W-:Y:S01]  /*0160*/  ELECT P0, URZ, PT ;  /* 0x00000000003f782f */ /* 0x000fe20003800000 */
[----:B------:R-:W-:-:S12]  /*0170*/  BSSY B0, `(.L_x_2) ;  /* 0x0000031000007945 */ /* 0x000fd80003800000 */
[----:B------:R-:W-:Y:S05]  /*0180*/  @!P0 BRA `(.L_x_3) ;  /* 0x0000000000bc8947 */ /* 0x000fea0003800000 */
[----:B------:R-:W0:Y:S01]  /*0190*/  S2UR UR8, SR_CgaCtaId ;  /* 0x00000000000879c3 */ /* 0x000e220000008800 */
[----:B------:R-:W-:Y:S01]  /*01a0*/  UMOV UR4, 0x400 ;  /* 0x0000040000047882 */ /* 0x000fe20000000000 */
[----:B------:R-:W-:Y:S01]  /*01b0*/  UMOV UR5, 0x1 ;  /* 0x0000000100057882 */ /* 0x000fe20000000000 */
[----:B------:R-:W-:Y:S02]  /*01c0*/  UMOV UR6, 0x4 ;  /* 0x0000000400067882 */ /* 0x000fe40000000000 */
[----:B------:R-:W-:-:S04]  /*01d0*/  UIADD3 UR6, -UR6, 0x100000, URZ ;  /* 0x0010000006067890 */ /* 0x000fc8000fffe13f */
[----:B------:R-:W-:Y:S02]  /*01e0*/  USHF.L.U32 UR7, UR6, 0xb, URZ ;  /* 0x0000000b06077899 */ /* 0x000fe4000800063f */
[----:B------:R-:W-:Y:S02]  /*01f0*/  USHF.L.U32 UR6, UR6, 0x1, URZ ;  /* 0x0000000106067899 */ /* 0x000fe4000800063f */
[----:B0-----:R-:W-:Y:S02]  /*0200*/  ULEA UR8, UR8, UR4, 0x18 ;  /* 0x0000000408087291 */ /* 0x001fe4000f8ec03f */
[----:B------:R-:W-:-:S04]  /*0210*/  UIADD3 UR4, -UR5, 0x100000, URZ ;  /* 0x0010000005047890 */ /* 0x000fc8000fffe13f */
[----:B------:R-:W-:Y:S02]  /*0220*/  USHF.L.U32 UR5, UR4, 0xb, URZ ;  /* 0x0000000b04057899 */ /* 0x000fe4000800063f */
[----:B------:R-:W-:Y:S01]  /*0230*/  USHF.L.U32 UR4, UR4, 0x1, URZ ;  /* 0x0000000104047899 */ /* 0x000fe2000800063f */
[----:B------:R-:W0:Y:S11]  /*0240*/  FENCE.VIEW.ASYNC.S ;  /* 0x00000000000073c6 */ /* 0x000e360000000000 */
[----:B0-----:R0:W1:Y:S01]  /*0250*/  SYNCS.EXCH.64 URZ, [UR8], UR4 ;  /* 0x00000004083f75b2 */ /* 0x0010620008000100 */
[----:B------:R0:W2:Y:S01]  /*0260*/  SYNCS.EXCH.64 URZ, [UR8+0x88], UR6 ;  /* 0x00008806083f75b2 */ /* 0x0000a20008000100 */
[----:B------:R0:W3:Y:S01]  /*0270*/  SYNCS.EXCH.64 URZ, [UR8+0x8], UR4 ;  /* 0x00000804083f75b2 */ /* 0x0000e20008000100 */
[----:B------:R0:W4:Y:S01]  /*0280*/  SYNCS.EXCH.64 URZ, [UR8+0x90], UR6 ;  /* 0x00009006083f75b2 */ /* 0x0001220008000100 */
[----:B------:R0:W0:Y:S01]  /*0290*/  SYNCS.EXCH.64 URZ, [UR8+0x10], UR4 ;  /* 0x00001004083f75b2 */ /* 0x0000220008000100 */
        /* <DEDUP_REMOVED lines=29> */
[----:B-1234-:R-:W-:Y:S01]  /*0470*/  NOP ;  /* 0x0000000000007918 */ /* 0x01efe20000000000 */
.L_x_3:
[----:B0-----:R-:W-:Y:S05]  /*0480*/  BSYNC B0 ;  /* 0x0000000000007941 */ /* 0x001fea0003800000 */
.L_x_2:
[----:B------:R-:W-:Y:S01]  /*0490*/  SHF.R.S32.HI R7, RZ, 0x1f, R18 ;  /* 0x0000001fff077819 */ /* 0x000fe20000011412 */
[----:B------:R-:W0:Y:S01]  /*04a0*/  SHFL.IDX PT, R0, R0, RZ, 0x1f ;  /* 0x00001fff00007589 */ /* 0x000e2200000e0000 */
[----:B------:R-:W1:Y:S01]  /*04b0*/  S2UR UR8, SR_CTAID.X ;  /* 0x00000000000879c3 */ /* 0x000e620000002500 */
[----:B------:R-:W-:Y:S02]  /*04c0*/  ELECT P0, URZ, PT ;  /* 0x00000000003f782f */ /* 0x000fe40003800000 */
[----:B------:R-:W-:Y:S01]  /*04d0*/  LEA.HI R7, R7, R18, RZ, 0x7 ;  /* 0x0000001207077211 */ /* 0x000fe200078f38ff */
[----:B------:R-:W2:Y:S01]  /*04e0*/  S2R R4, SR_CTAID.Y ;  /* 0x0000000000047919 */ /* 0x000ea20000002600 */
[----:B------:R-:W-:Y:S01]  /*04f0*/  SHF.R.S32.HI R8, RZ, 0x1f, R3 ;  /* 0x0000001fff087819 */ /* 0x000fe20000011403 */
[----:B------:R-:W-:Y:S01]  /*0500*/  ULDC UR4, c[0x0][0x150] ;  /* 0x0000540000047ab9 */ /* 0x000fe20000000800 */
[----:B------:R-:W-:Y:S01]  /*0510*/  LOP3.LUT R7, R7, 0xffffff80, RZ, 0xc0, !PT ;  /* 0xffffff8007077812 */ /* 0x000fe200078ec0ff */
[----:B------:R-:W-:Y:S01]  /*0520*/  NOP ;  /* 0x0000000000007918 */ /* 0x000fe20000000000 */
[----:B------:R-:W-:Y:S01]  /*0530*/  LEA.HI R8, R8, R3, RZ, 0x2 ;  /* 0x0000000308087211 */ /* 0x000fe200078f10ff */
[----:B------:R-:W3:Y:S01]  /*0540*/  LDC R10, c[0x0][0x144] ;  /* 0x00005100ff0a7b82 */ /* 0x000ee20000000800 */
[----:B------:R-:W-:Y:S01]  /*0550*/  NOP ;  /* 0x0000000000007918 */ /* 0x000fe20000000000 */
[----:B------:R-:W-:Y:S01]  /*0560*/  IMAD.IADD R6, R18, 0x1, -R7 ;  /* 0x0000000112067824 */ /* 0x000fe200078e0a07 */
[----:B------:R-:W-:Y:S01]  /*0570*/  LOP3.LUT R8, R8, 0x3ffffffc, RZ, 0xc0, !PT ;  /* 0x3ffffffc08087812 */ /* 0x000fe200078ec0ff */
[----:B------:R-:W-:Y:S01]  /*0580*/  IMAD.MOV.U32 R23, RZ, RZ, 0x1 ;  /* 0x00000001ff177424 */ /* 0x000fe200078e00ff */
[----:B------:R-:W-:-:S02]  /*0590*/  ISETP.NE.AND P3, PT, R5, RZ, PT ;  /* 0x000000ff0500720c */ /* 0x000fc40003f65270 */
[----:B------:R-:W-:Y:S01]  /*05a0*/  SHF.R.S32.HI R7, RZ, 0x1f, R6 ;  /* 0x0000001fff077819 */ /* 0x000fe20000011406 */
[----:B------:R-:W-:Y:S01]  /*05b0*/  IMAD.IADD R8, R3, 0x1, -R8 ;  /* 0x0000000103087824 */ /* 0x000fe200078e0a08 */
[----:B------:R-:W4:Y:S02]  /*05c0*/  LDC R13, c[0x0][0x140] ;  /* 0x00005000ff0d7b82 */ /* 0x000f240000000800 */
[----:B------:R-:W-:Y:S02]  /*05d0*/  LEA.HI R7, R7, R6, RZ, 0x3 ;  /* 0x0000000607077211 */ /* 0x000fe400078f18ff */
[----:B0-----:R-:W-:Y:S02]  /*05e0*/  ISETP.NE.OR P0, PT, R0, RZ, !P0 ;  /* 0x000000ff0000720c */ /* 0x001fe40004705670 */
[--C-:B------:R-:W-:Y:S02]  /*05f0*/  SHF.R.S32.HI R0, RZ, 0x3, R7.reuse ;  /* 0x00000003ff007819 */ /* 0x100fe40000011407 */
[----:B------:R-:W-:-:S02]  /*0600*/  SHF.R.S32.HI R7, RZ, 0x1f, R7 ;  /* 0x0000001fff077819 */ /* 0x000fc40000011407 */
[----:B-1----:R-:W-:Y:S02]  /*0610*/  I2FP.F32.U32 R9, UR8 ;  /* 0x0000000800097c45 */ /* 0x002fe40008201000 */
[----:B------:R-:W-:-:S03]  /*0620*/  LEA.HI R7, R7, R0, RZ, 0x2 ;  /* 0x0000000007077211 */ /* 0x000fc600078f10ff */
[----:B------:R-:W-:Y:S01]  /*0630*/  FMUL R9, R9, UR4 ;  /* 0x0000000409097c20 */ /* 0x000fe20008400000 */
[----:B------:R-:W-:Y:S01]  /*0640*/  LOP3.LUT R7, R7, 0xfffffffc, RZ, 0xc0, !PT ;  /* 0xfffffffc07077812 */ /* 0x000fe200078ec0ff */
[----:B------:R-:W-:Y:S01]  /*0650*/  VOTEU.ALL UP0, P0 ;  /* 0x00000000003f7886 */ /* 0x000fe20000000000 */
[----:B--2---:R-:W-:Y:S01]  /*0660*/  I2FP.F32.U32 R3, R4 ;  /* 0x0000000400037245 */ /* 0x004fe20000201000 */
[----:B------:R-:W-:Y:S01]  /*0670*/  ULDC UR4, c[0x0][0x154] ;  /* 0x0000550000047ab9 */ /* 0x000fe20000000800 */
[----:B------:R-:W-:Y:S01]  /*0680*/  VOTEU.ALL UP1, P0 ;  /* 0x00000000003f7886 */ /* 0x000fe20000020000 */
[----:B------:R-:W0:Y:S01]  /*0690*/  F2I.U32.TRUNC.NTZ R9, R9 ;  /* 0x0000000900097305 */ /* 0x000e22000020f000 */
[----:B------:R-:W-:Y:S01]  /*06a0*/  IMAD.IADD R7, R0, 0x1, -R7 ;  /* 0x0000000100077824 */ /* 0x000fe200078e0a07 */
[----:B------:R-:W1:Y:S01]  /*06b0*/  @!UP0 S2UR UR7, SR_CgaCtaId ;  /* 0x00000000000789c3 */ /* 0x000e620000008800 */
[----:B------:R-:W-:Y:S01]  /*06c0*/  FMUL R12, R3, UR4 ;  /* 0x00000004030c7c20 */ /* 0x000fe20008400000 */
[----:B------:R-:W-:Y:S01]  /*06d0*/  UMOV UR4, 0x20 ;  /* 0x0000002000047882 */ /* 0x000fe20000000000 */
[----:B------:R-:W-:Y:S01]  /*06e0*/  IMAD R8, R8, 0x4, R7 ;  /* 0x0000000408087824 */ /* 0x000fe200078e0207 */
[----:B------:R-:W-:Y:S01]  /*06f0*/  @!UP0 UMOV UR6, 0x400 ;  /* 0x0000040000068882 */ /* 0x000fe20000000000 */
[----:B------:R-:W-:-:S04]  /*0700*/  @!UP0 UIADD3 UR4, -UR4, 0x100000, URZ ;  /* 0x0010000004048890 */ /* 0x000fc8000fffe13f */
[----:B------:R-:W-:Y:S02]  /*0710*/  @!UP0 USHF.L.U32 UR5, UR4, 0xb, URZ ;  /* 0x0000000b04058899 */ /* 0x000fe4000800063f */
[----:B------:R-:W-:Y:S01]  /*0720*/  @!UP0 USHF.L.U32 UR4, UR4, 0x1, URZ ;  /* 0x0000000104048899 */ /* 0x000fe2000800063f */
[----:B----4-:R-:W-:Y:S01]  /*0730*/  ISETP.EQ.U32.AND P2, PT, R13, 0x1, PT ;  /* 0x000000010d00780c */ /* 0x010fe20003f42070 */
[----:B------:R-:W2:Y:S01]  /*0740*/  F2I.U32.TRUNC.NTZ R12, R12 ;  /* 0x0000000c000c7305 */ /* 0x000ea2000020f000 */
[----:B------:R-:W-:Y:S01]  /*0750*/  LEA.HI R0, R8, R8, RZ, 0x1 ;  /* 0x0000000808007211 */ /* 0x000fe200078f08ff */
[----:B------:R-:W4:Y:S03]  /*0760*/  LDC R7, c[0x0][0x148] ;  /* 0x00005200ff077b82 */ /* 0x000f260000000800 */
[----:B------:R-:W-:Y:S01]  /*0770*/  LOP3.LUT R11, R0, 0xfffffffe, RZ, 0xc0, !PT ;  /* 0xfffffffe000b7812 */ /* 0x000fe200078ec0ff */
[----:B0-----:R-:W-:Y:S01]  /*0780*/  IMAD.MOV R15, RZ, RZ, -R9 ;  /* 0x000000ffff0f7224 */ /* 0x001fe200078e0a09 */
[----:B------:R-:W-:-:S03]  /*0790*/  SHF.R.S32.HI R9, RZ, 0x1f, R2 ;  /* 0x0000001fff097819 */ /* 0x000fc60000011402 */
[----:B---3--:R-:W-:Y:S01]  /*07a0*/  IMAD R3, R10, R15, UR8 ;  /* 0x000000080a037e24 */ /* 0x008fe2000f8e020f */
[----:B------:R-:W-:Y:S01]  /*07b0*/  LEA.HI R9, R9, R2, RZ, 0x2 ;  /* 0x0000000209097211 */ /* 0x000fe200078f10ff */
[C---:B------:R-:W-:Y:S02]  /*07c0*/  IMAD.IADD R0, R8.reuse, 0x1, -R11 ;  /* 0x0000000108007824 */ /* 0x040fe400078e0a0b */
[----:B------:R-:W-:Y:S01]  /*07d0*/  IMAD.SHL.U32 R11, R8, 0x4, RZ ;  /* 0x00000004080b7824 */ /* 0x000fe200078e00ff */
[----:B------:R-:W-:Y:S01]  /*07e0*/  LOP3.LUT R9, R9, 0xfffffffc, RZ, 0xc0, !PT ;  /* 0xfffffffc09097812 */ /* 0x000fe200078ec0ff */
[----:B--2---:R-:W-:Y:S01]  /*07f0*/  IMAD.MOV R20, RZ, RZ, -R12 ;  /* 0x000000ffff147224 */ /* 0x004fe200078e0a0c */
[----:B------:R-:W-:Y:S01]  /*0800*/  ISETP.NE.AND P4, PT, R0, R3, PT ;  /* 0x000000030000720c */ /* 0x000fe20003f85270 */
[----:B-1----:R-:W-:Y:S01]  /*0810*/  @!UP0 ULEA UR6, UR7, UR6, 0x18 ;  /* 0x0000000607068291 */ /* 0x002fe2000f8ec03f */
[----:B------:R-:W-:Y:S01]  /*0820*/  LOP3.LUT R22, R8, 0xc, R11, 0x78, !PT ;  /* 0x0000000c08167812 */ /* 0x000fe200078e780b */
[----:B------:R-:W-:Y:S01]  /*0830*/  IMAD.IADD R0, R2, 0x1, -R9 ;  /* 0x0000000102007824 */ /* 0x000fe200078e0a09 */
[----:B------:R-:W-:Y:S01]  /*0840*/  VOTEU.ALL UP0, P0 ;  /* 0x00000000003f7886 */ /* 0x000fe20000000000 */
[----:B------:R-:W-:Y:S01]  /*0850*/  LOP3.LUT P0, RZ, R6, 0x7, RZ, 0xc0, !PT ;  /* 0x0000000706ff7812 */ /* 0x000fe2000780c0ff */
[----:B------:R-:W-:-:S02]  /*0860*/  VIADD R6, R5, 0xffffffff ;  /* 0xffffffff05067836 */ /* 0x000fc40000000000 */
[----:B------:R-:W-:Y:S01]  /*0870*/  ISETP.NE.AND P1, PT, R0, 0x3, PT ;  /* 0x000000030000780c */ /* 0x000fe20003f25270 */
[----:B----4-:R-:W-:Y:S01]  /*0880*/  IMAD R9, R7, R20, R4 ;  /* 0x0000001407097224 */ /* 0x010fe200078e0204 */
[----:B------:R-:W-:Y:S02]  /*0890*/  ISETP.LT.U32.AND P0, PT, R22, 0x2, !P0 ;  /* 0x000000021600780c */ /* 0x000fe40004701070 */
[----:B------:R-:W-:Y:S01]  /*08a0*/  ISETP.EQ.OR P1, PT, R0, RZ, !P1 ;  /* 0x000000ff0000720c */ /* 0x000fe20004f22670 */
[----:B------:R-:W0:Y:S02]  /*08b0*/  FENCE.VIEW.ASYNC.S ;  /* 0x00000000000073c6 */ /* 0x000e240000000000 */
[----:B0-----:R0:W1:Y:S01]  /*08c0*/  @!UP0 SYNCS.EXCH.64 URZ, [UR6+0x120], UR4 ;  /* 0x00012004063f85b2 */ /* 0x0010620008000100 */
[----:B------:R-:W-:Y:S02]  /*08d0*/  @P4 LEA.HI R2, R22, R22, RZ, 0x1 ;  /* 0x0000001616024211 */ /* 0x000fe400078f08ff */
[----:B------:R-:W-:-:S02]  /*08e0*/  ISETP.EQ.AND P1, PT, R5, RZ, P1 ;  /* 0x000000ff0500720c */ /* 0x000fc40000f22270 */
[----:B------:R-:W-:Y:S02]  /*08f0*/  @P4 SHF.R.S32.HI R2, RZ, 0x1, R2 ;  /* 0x00000001ff024819 */ /* 0x000fe40000011402 */
[----:B------:R-:W-:Y:S02]  /*0900*/  ISETP.GE.U32.AND P6, PT, R6, 0x2, PT ;  /* 0x000000020600780c */ /* 0x000fe40003fc6070 */
[----:B------:R-:W-:Y:S02]  /*0910*/  @P4 ISETP.NE.AND P5, PT, R2, R9, PT ;  /* 0x000000090200420c */ /* 0x000fe40003fa5270 */
[----:B------:R-:W-:Y:S02]  /*0920*/  SEL R2, RZ, 0x1, !P0 ;  /* 0x00000001ff027807 */ /* 0x000fe40004000000 */
[----:B------:R-:W-:Y:S02]  /*0930*/  @P4 SEL R23, RZ, 0x1, P5 ;  /* 0x00000001ff174807 */ /* 0x000fe40002800000 */
[----:B------:R-:W-:Y:S01]  /*0940*/  SEL R19, RZ, 0x1, !P1 ;  /* 0x00000001ff137807 */ /* 0x000fe20004800000 */
[----:B------:R0:W2:Y:S01]  /*0950*/  @!UP1 SYNCS.EXCH.64 URZ, [UR6+0x128], UR4 ;  /* 0x00012804063f95b2 */ /* 0x0000a20008000100 */
[----:B------:R-:W-:Y:S01]  /*0960*/  LOP3.LUT R23, R23, R2, RZ, 0xc0, !PT ;  /* 0x0000000217177212 */ /* 0x000fe200078ec0ff */
[----:B------:R-:W-:Y:S01]  /*0970*/  NOP ;  /* 0x0000000000007918 */ /* 0x000fe20000000000 */
[----:B------:R-:W-:Y:S01]  /*0980*/  SEL R19, R19, 0x2, P6 ;  /* 0x0000000213137807 */ /* 0x000fe20003000000 */
[----:B------:R-:W-:Y:S06]  /*0990*/  @!P2 BRA `(.L_x_4) ;  /* 0x000000000008a947 */ /* 0x000fec0003800000 */
[----:B-12---:R-:W-:Y:S01]  /*09a0*/  UCGABAR_ARV ;  /* 0x00000000000079c7 */ /* 0x006fe20008000000 */
[----:B------:R-:W-:Y:S05]  /*09b0*/  BRA `(.L_x_5) ;  /* 0x0000000000047947 */ /* 0x000fea0003800000 */
.L_x_4:
[----:B-12---:R-:W-:Y:S01]  /*09c0*/  NOP ;  /* 0x0000000000007918 */ /* 0x006fe20000000000 */
.L_x_5:
[----:B------:R-:W1:Y:S01]  /*09d0*/  LDC R16, c[0x0][0x65c] ;  /* 0x00019700ff107b82 */ /* 0x000e620000000800 */
[----:B------:R-:W-:Y:S02]  /*09e0*/  IMAD.U32 R8, RZ, RZ, UR8 ;  /* 0x00000008ff087e24 */ /* 0x000fe4000f8e00ff */
[----:B------:R-:W-:Y:S01]  /*09f0*/  IMAD.MOV.U32 R9, RZ, RZ, RZ ;  /* 0x000000ffff097224 */ /* 0x000fe200078e00ff */
[----:B-1----:R-:W-:-:S04]  /*0a00*/  ISETP.NE.AND P1, PT, R16, 0x1, PT ;  /* 0x000000011000780c */ /* 0x002fc80003f25270 */
[----:B------:R-:W-:-:S09]  /*0a10*/  P2R R2, PR, RZ, 0x2 ;  /* 0x00000002ff027803 */ /* 0x000fd20000000000 */
[----:B------:R-:W1:Y:S01]  /*0a20*/  @P1 LDC R11, c[0x0][0x10] ;  /* 0x00000400ff0b1b82 */ /* 0x000e620000000800 */
[----:B------:R-:W-:Y:S02]  /*0a30*/  @P1 IMAD.MOV.U32 R5, RZ, RZ, RZ ;  /* 0x000000ffff051224 */ /* 0x000fe400078e00ff */
[----:B------:R-:W-:-:S05]  /*0a40*/  @P1 IMAD.MOV.U32 R17, RZ, RZ, RZ ;  /* 0x000000ffff111224 */ /* 0x000fca00078e00ff */
[----:B------:R-:W2:Y:S01]  /*0a50*/  @!P1 LDC R13, c[0x0][0xc] ;  /* 0x00000300ff0d9b82 */ /* 0x000ea20000000800 */
[----:B-1----:R-:W-:-:S04]  /*0a60*/  @P1 IMAD.WIDE.U32 R10, R11, UR8, R4 ;  /* 0x000000080b0a1c25 */ /* 0x002fc8000f8e0004 */
[----:B------:R-:W-:Y:S02]  /*0a70*/  @P1 IMAD.MOV.U32 R2, RZ, RZ, R10 ;  /* 0x000000ffff021224 */ /* 0x000fe400078e000a */
[----:B------:R-:W-:Y:S02]  /*0a80*/  @P1 IMAD.IADD R17, R11, 0x1, R17 ;  /* 0x000000010b111824 */ /* 0x000fe400078e0211 */
[----:B--2---:R-:W-:-:S04]  /*0a90*/  @!P1 IMAD.WIDE.U32 R8, R4, R13, R8 ;  /* 0x0000000d04089225 */ /* 0x004fc800078e0008 */
[----:B------:R-:W-:Y:S02]  /*0aa0*/  @!P1 IMAD.MOV.U32 R2, RZ, RZ, R8 ;  /* 0x000000ffff029224 */ /* 0x000fe400078e0008 */
[----:B------:R-:W-:Y:S01]  /*0ab0*/  @!P1 IMAD.MOV.U32 R17, RZ, RZ, R9 ;  /* 0x000000ffff119224 */ /* 0x000fe200078e0009 */
[----:B------:R-:W-:Y:S06]  /*0ac0*/  @!P2 BRA `(.L_x_6) ;  /* 0x00000000000ca947 */ /* 0x000fec0003800000 */
[----:B------:R-:W-:Y:S01]  /*0ad0*/  UCGABAR_WAIT ;  /* 0x0000000000007dc7 */ /* 0x000fe20008000000 */
[----:B------:R-:W-:Y:S01]  /*0ae0*/  CCTL.IVALL ;  /* 0x00000000ff00798f */ /* 0x000fe20002000000 */
[----:B------:R-:W-:Y:S05]  /*0af0*/  BRA `(.L_x_7) ;  /* 0x0000000000047947 */ /* 0x000fea0003800000 */
.L_x_6:
[----:B------:R-:W-:Y:S06]  /*0b00*/  BAR.SYNC.DEFER_BLOCKING 0x0 ;  /* 0x0000000000007b1d */ /* 0x000fec0000010000 */
.L_x_7:
[----:B------:R-:W-:Y:S05]  /*0b10*/  @!P3 BRA `(.L_x_8) ;  /* 0x0000003000e0b947 */ /* 0x000fea0003800000 */
[----:B------:R-:W-:-:S13]  /*0b20*/  ISETP.GT.U32.AND P0, PT, R6, 0x1, PT ;  /* 0x000000010600780c */ /* 0x000fda0003f04070 */
[----:B0-----:R-:W-:Y:S05]  /*0b30*/  @P0 EXIT ;  /* 0x000000000000094d */ /* 0x001fea0003800000 */
[----:B------:R-:W-:Y:S01]  /*0b40*/  ULDC.64 UR4, c[0x0][0x650] ;  /* 0x0001940000047ab9 */ /* 0x000fe20000000a00 */
[----:B------:R-:W-:Y:S01]  /*0b50*/  PRMT R0, RZ, 0x7610, R0 ;  /* 0x00007610ff007816 */ /* 0x000fe20000000000 */
[----:B------:R-:W-:Y:S01]  /*0b60*/  IMAD.MOV.U32 R45, RZ, RZ, -0x1 ;  /* 0xffffffffff2d7424 */ /* 0x000fe200078e00ff */
[----:B------:R-:W-:Y:S01]  /*0b70*/  ISETP.GE.U32.AND P0, PT, R2, UR4, PT ;  /* 0x0000000402007c0c */ /* 0x000fe2000bf06070 */
[----:B------:R-:W-:Y:S02]  /*0b80*/  IMAD.MOV.U32 R44, RZ, RZ, -0x1 ;  /* 0xffffffffff2c7424 */ /* 0x000fe400078e00ff */
[----:B------:R-:W-:Y:S01]  /*0b90*/  IMAD.MOV.U32 R41, RZ, RZ, -0x1 ;  /* 0xffffffffff297424 */ /* 0x000fe200078e00ff */
[----:B------:R-:W-:-:S13]  /*0ba0*/  ISETP.GE.U32.AND.EX P0, PT, R17, UR5, PT, P0 ;  /* 0x0000000511007c0c */ /* 0x000fda000bf06100 */
[----:B------:R-:W-:Y:S05]  /*0bb0*/  @P0 BRA `(.L_x_9) ;  /* 0x0000000400300947 */ /* 0x000fea0003800000 */
[----:B------:R-:W0:Y:S01]  /*0bc0*/  LDC.64 R24, c[0x0][0x628] ;  /* 0x00018a00ff187b82 */ /* 0x000e220000000a00 */
[----:B------:R-:W-:Y:S02]  /*0bd0*/  IMAD.MOV.U32 R8, RZ, RZ, R2 ;  /* 0x000000ffff087224 */ /* 0x000fe400078e0002 */
[----:B------:R-:W-:-:S05]  /*0be0*/  IMAD.MOV.U32 R9, RZ, RZ, R17 ;  /* 0x000000ffff097224 */ /* 0x000fca00078e0011 */
[----:B------:R-:W1:Y:S08]  /*0bf0*/  LDC R0, c[0x0][0x630] ;  /* 0x00018c00ff007b82 */ /* 0x000e700000000800 */
[----:B------:R-:W2:Y:S01]  /*0c00*/  LDC.64 R26, c[0x0][0x620] ;  /* 0x00018800ff1a7b82 */ /* 0x000ea20000000a00 */
[----:B0-----:R-:W-:-:S04]  /*0c10*/  ISETP.NE.U32.AND P0, PT, R24, RZ, PT ;  /* 0x000000ff1800720c */ /* 0x001fc80003f05070 */
[----:B------:R-:W-:-:S13]  /*0c20*/  ISETP.NE.AND.EX P0, PT, R25, RZ, PT, P0 ;  /* 0x000000ff1900720c */ /* 0x000fda0003f05300 */
[----:B-12---:R-:W-:Y:S05]  /*0c30*/  @!P0 BRA `(.L_x_10) ;  /* 0x0000000000288947 */ /* 0x006fea0003800000 */
[----:B------:R-:W0:Y:S02]  /*0c40*/  LDC R13, c[0x0][0x634] ;  /* 0x00018d00ff0d7b82 */ /* 0x000e240000000800 */
[----:B0-----:R-:W-:-:S05]  /*0c50*/  IADD3 R13, P0, R2, R13, RZ ;  /* 0x0000000d020d7210 */ /* 0x001fca0007f1e0ff */
[----:B------:R-:W-:-:S04]  /*0c60*/  IMAD.X R15, RZ, RZ, R17, P0 ;  /* 0x000000ffff0f7224 */ /* 0x000fc800000e0611 */
[----:B------:R-:W-:-:S04]  /*0c70*/  IMAD.WIDE.U32 R8, R15, R24, RZ ;  /* 0x000000180f087225 */ /* 0x000fc800078e00ff */
[----:B------:R-:W-:-:S04]  /*0c80*/  IMAD.WIDE.U32 R10, P0, R13, R25, R8 ;  /* 0x000000190d0a7225 */ /* 0x000fc80007800008 */
[----:B------:R-:W-:-:S04]  /*0c90*/  IMAD.WIDE.U32 R8, R13, R24, RZ ;  /* 0x000000180d087225 */ /* 0x000fc800078e00ff */
[----:B------:R-:W-:Y:S01]  /*0ca0*/  IMAD.X R13, RZ, RZ, RZ, P0 ;  /* 0x000000ffff0d7224 */ /* 0x000fe200000e06ff */
[----:B------:R-:W-:Y:S01]  /*0cb0*/  IADD3 RZ, P0, R9, R10, RZ ;  /* 0x0000000a09ff7210 */ /* 0x000fe20007f1e0ff */
[----:B------:R-:W-:-:S04]  /*0cc0*/  IMAD.MOV.U32 R12, RZ, RZ, R11 ;  /* 0x000000ffff0c7224 */ /* 0x000fc800078e000b */
[----:B------:R-:W-:-:S08]  /*0cd0*/  IMAD.WIDE.U32.X R8, R15, R25, R12, P0 ;  /* 0x000000190f087225 */ /* 0x000fd000000e040c */
.L_x_10:
[----:B------:R-:W0:Y:S01]  /*0ce0*/  LDC.64 R24, c[0x0][0x640] ;  /* 0x00019000ff187b82 */ /* 0x000e220000000a00 */
[-CC-:B------:R-:W-:Y:S01]  /*0cf0*/  SHF.R.U64 R41, R8, R0.reuse, R9.reuse ;  /* 0x0000000008297219 */ /* 0x180fe20000001209 */
[----:B------:R-:W-:Y:S01]  /*0d00*/  IMAD.MOV.U32 R8, RZ, RZ, R2 ;  /* 0x000000ffff087224 */ /* 0x000fe200078e0002 */
[----:B------:R-:W-:Y:S01]  /*0d10*/  SHF.R.U32.HI R0, RZ, R0, R9 ;  /* 0x00000000ff007219 */ /* 0x000fe20000011609 */
[----:B------:R-:W-:Y:S01]  /*0d20*/  IMAD R28, R7, R20, R4 ;  /* 0x00000014071c7224 */ /* 0x000fe200078e0204 */
[----:B------:R-:W-:Y:S01]  /*0d30*/  IADD3 R5, P0, RZ, -R41, RZ ;  /* 0x80000029ff057210 */ /* 0x000fe20007f1e0ff */
[----:B------:R-:W-:Y:S02]  /*0d40*/  IMAD.MOV.U32 R21, RZ, RZ, 0x1 ;  /* 0x00000001ff157424 */ /* 0x000fe400078e00ff */
[----:B------:R-:W1:Y:S02]  /*0d50*/  LDC R6, c[0x0][0x618] ;  /* 0x00018600ff067b82 */ /* 0x000e640000000800 */
[----:B------:R-:W-:-:S04]  /*0d60*/  IMAD.X R9, RZ, RZ, ~R0, P0 ;  /* 0x000000ffff097224 */ /* 0x000fc800000e0e00 */
[-C--:B------:R-:W-:Y:S02]  /*0d70*/  IMAD R0, R9, R26.reuse, RZ ;  /* 0x0000001a09007224 */ /* 0x080fe400078e02ff */
[----:B------:R-:W2:Y:S01]  /*0d80*/  LDC R11, c[0x0][0x608] ;  /* 0x00018200ff0b7b82 */ /* 0x000ea20000000800 */
[----:B------:R-:W-:Y:S02]  /*0d90*/  IMAD.MOV.U32 R9, RZ, RZ, R17 ;  /* 0x000000ffff097224 */ /* 0x000fe400078e0011 */
[----:B------:R-:W-:-:S05]  /*0da0*/  IMAD.WIDE.U32 R8, R5, R26, R8 ;  /* 0x0000001a05087225 */ /* 0x000fca00078e0008 */
[----:B------:R-:W3:Y:S01]  /*0db0*/  LDC R12, c[0x0][0x658] ;  /* 0x00019600ff0c7b82 */ /* 0x000ee20000000800 */
[----:B------:R-:W-:Y:S01]  /*0dc0*/  IMAD R5, R5, R27, R0 ;  /* 0x0000001b05057224 */ /* 0x000fe200078e0200 */
[----:B0-----:R-:W-:-:S03]  /*0dd0*/  ISETP.NE.U32.AND P0, PT, R24, RZ, PT ;  /* 0x000000ff1800720c */ /* 0x001fc60003f05070 */
[----:B------:R-:W-:Y:S01]  /*0de0*/  IMAD.IADD R5, R9, 0x1, R5 ;  /* 0x0000000109057824 */ /* 0x000fe200078e0205 */
[----:B------:R-:W-:Y:S01]  /*0df0*/  ISETP.NE.AND.EX P0, PT, R25, RZ, PT, P0 ;  /* 0x000000ff1900720c */ /* 0x000fe20003f05300 */
[----:B------:R-:W-:Y:S01]  /*0e00*/  IMAD.MOV.U32 R9, RZ, RZ, -0x1 ;  /* 0xffffffffff097424 */ /* 0x000fe200078e00ff */
[----:B------:R-:W0:Y:S02]  /*0e10*/  LDC R15, c[0x0][0x600] ;  /* 0x00018000ff0f7b82 */ /* 0x000e240000000800 */
[-CC-:B-1----:R-:W-:Y:S02]  /*0e20*/  SHF.R.U64 R13, R8, R6.reuse, R5.reuse ;  /* 0x00000006080d7219 */ /* 0x182fe40000001205 */
[----:B------:R-:W-:-:S04]  /*0e30*/  SHF.R.U32.HI R0, RZ, R6, R5 ;  /* 0x00000006ff007219 */ /* 0x000fc80000011605 */
[----:B------:R-:W1:Y:S01]  /*0e40*/  LDC R14, c[0x0][0x648] ;  /* 0x00019200ff0e7b82 */ /* 0x000e620000000800 */
[-CC-:B--2---:R-:W-:Y:S02]  /*0e50*/  SHF.R.U64 R29, R13, R11.reuse, R0.reuse ;  /* 0x0000000b0d1d7219 */ /* 0x184fe40000001200 */
[----:B------:R-:W-:-:S05]  /*0e60*/  SHF.R.U32.HI R5, RZ, R11, R0 ;  /* 0x0000000bff057219 */ /* 0x000fca0000011600 */
[----:B------:R-:W2:Y:S01]  /*0e70*/  LDC R26, c[0x0][0x638] ;  /* 0x00018e00ff1a7b82 */ /* 0x000ea20000000800 */
[-CC-:B---3--:R-:W-:Y:S02]  /*0e80*/  SHF.R.U64 R20, R29, R12.reuse, R5.reuse ;  /* 0x0000000c1d147219 */ /* 0x188fe40000001205 */
[-C--:B------:R-:W-:Y:S02]  /*0e90*/  SHF.L.U32 R0, R9, R12.reuse, RZ ;  /* 0x0000000c09007219 */ /* 0x080fe400000006ff */
[----:B------:R-:W-:Y:S01]  /*0ea0*/  SHF.R.U32.HI R5, RZ, R12, R5 ;  /* 0x0000000cff057219 */ /* 0x000fe20000011605 */
[----:B------:R-:W-:Y:S01]  /*0eb0*/  IMAD.MOV.U32 R4, RZ, RZ, R20 ;  /* 0x000000ffff047224 */ /* 0x000fe200078e0014 */
[----:B------:R-:W-:Y:S01]  /*0ec0*/  LOP3.LUT R10, RZ, R0, RZ, 0x33, !PT ;  /* 0x00000000ff0a7212 */ /* 0x000fe200078e33ff */
[----:B------:R-:W3:Y:S01]  /*0ed0*/  LDC R27, c[0x0][0x610] ;  /* 0x00018400ff1b7b82 */ /* 0x000ee20000000800 */
[----:B------:R-:W-:Y:S05]  /*0ee0*/  @!P0 BRA `(.L_x_11) ;  /* 0x0000000000288947 */ /* 0x000fea0003800000 */
[----:B------:R-:W4:Y:S02]  /*0ef0*/  LDC R9, c[0x0][0x64c] ;  /* 0x00019300ff097b82 */ /* 0x000f240000000800 */
[----:B----4-:R-:W-:-:S05]  /*0f00*/  IADD3 R9, P0, R20, R9, RZ ;  /* 0x0000000914097210 */ /* 0x010fca0007f1e0ff */
        /* <DEDUP_REMOVED lines=8> */
.L_x_11:
[----:B-1----:R-:W-:Y:S01]  /*0f90*/  SHF.R.U64 R4, R4, R14, R5 ;  /* 0x0000000e04047219 */ /* 0x002fe20000001205 */
[----:B0-----:R-:W-:Y:S01]  /*0fa0*/  VIADD R6, R15, 0xffffffff ;  /* 0xffffffff0f067836 */ /* 0x001fe20000000000 */
[----:B------:R-:W-:Y:S02]  /*0fb0*/  SHF.L.U32 R0, R21, R12, RZ ;  /* 0x0000000c15007219 */ /* 0x000fe400000006ff */
[----:B------:R-:W-:Y:S01]  /*0fc0*/  LOP3.LUT R5, R29, R10, RZ, 0xc0, !PT ;  /* 0x0000000a1d057212 */ /* 0x000fe200078ec0ff */
[----:B------:R-:W-:Y:S01]  /*0fd0*/  IMAD.MOV R7, RZ, RZ, -R4 ;  /* 0x000000ffff077224 */ /* 0x000fe200078e0a04 */
[----:B------:R-:W-:Y:S02]  /*0fe0*/  SEL R3, R3, R28, !P1 ;  /* 0x0000001c03037207 */ /* 0x000fe40004800000 */
[----:B------:R-:W-:Y:S01]  /*0ff0*/  LOP3.LUT R6, R13, R6, RZ, 0xc0, !PT ;  /* 0x000000060d067212 */ /* 0x000fe200078ec0ff */
[----:B------:R-:W-:Y:S02]  /*1000*/  IMAD R4, R0, R4, R5 ;  /* 0x0000000400047224 */ /* 0x000fe400078e0205 */
[----:B--2---:R-:W-:-:S02]  /*1010*/  IMAD R0, R7, R26, R20 ;  /* 0x0000001a07007224 */ /* 0x004fc400078e0214 */
[----:B---3--:R-:W-:Y:S02]  /*1020*/  IMAD R3, R4, R27, R3 ;  /* 0x0000001b04037224 */ /* 0x008fe400078e0203 */
[----:B------:R-:W-:Y:S02]  /*1030*/  IMAD.MOV.U32 R5, RZ, RZ, 0x1 ;  /* 0x00000001ff057424 */ /* 0x000fe400078e00ff */
[----:B------:R-:W-:-:S03]  /*1040*/  IMAD R4, R0, R15, R6 ;  /* 0x0000000f00047224 */ /* 0x000fc600078e0206 */
[----:B------:R-:W-:Y:S02]  /*1050*/  PRMT R0, R5, 0x7610, R0 ;  /* 0x0000761005007816 */ /* 0x000fe40000000000 */
[----:B------:R-:W-:Y:S02]  /*1060*/  SEL R44, R4, R3, !P1 ;  /* 0x00000003042c7207 */ /* 0x000fe40004800000 */
[----:B------:R-:W-:-:S07]  /*1070*/  SEL R45, R3, R4, !P1 ;  /* 0x00000004032d7207 */ /* 0x000fce0004800000 */
.L_x_9:
[----:B------:R-:W-:-:S08]  /*1080*/  NOP ;  /* 0x0000000000007918 */ /* 0x000fd00000000000 */
[----:B------:R-:W0:Y:S02]  /*1090*/  USETMAXREG.TRY_ALLOC.CTAPOOL UP0, 0xe8 ;  /* 0x000000e8000079c8 */ /* 0x000e240008000600 */
[----:B0-----:R-:W-:-:S13]  /*10a0*/  PLOP3.LUT P0, PT, PT, PT, UP0, 0x80, 0x0 ;  /* 0x000000000000781c */ /* 0x001fda0003f0f008 */
[----:B------:R-:W-:Y:S05]  /*10b0*/  @!P0 BRA `(.L_x_9) ;  /* 0xfffffffc00f08947 */ /* 0x000fea000383ffff */
[----:B------:R-:W-:Y:S01]  /*10c0*/  ULDC.64 UR4, c[0x0][0x598] ;  /* 0x0001660000047ab9 */ /* 0x000fe20000000a00 */
[----:B------:R-:W-:Y:S01]  /*10d0*/  ULDC.64 UR36, c[0x0][0x208] ;  /* 0x0000820000247ab9 */ /* 0x000fe20000000a00 */
[----:B------:R-:W-:-:S04]  /*10e0*/  ISETP.NE.U32.AND P0, PT, RZ, UR4, PT ;  /* 0x00000004ff007c0c */ /* 0x000fc8000bf05070 */
[----:B------:R-:W-:-:S13]  /*10f0*/  ISETP.NE.AND.EX P0, PT, RZ, UR5, PT, P0 ;  /* 0x00000005ff007c0c */ /* 0x000fda000bf05300 */
[----:B------:R-:W-:Y:S05]  /*1100*/  @!P0 BRA `(.L_x_12) ;  /* 0x00000000001c8947 */ /* 0x000fea0003800000 */
[----:B------:R-:W0:Y:S02]  /*1110*/  LDC.64 R4, c[0x0][0x598] ;  /* 0x00016600ff047b82 */ /* 0x000e240000000a00 */
[----:B0-----:R-:W2:Y:S02]  /*1120*/  LDG.E.64 R4, desc[UR36][R4.64] ;  /* 0x0000002404047981 */ /* 0x001ea4000c1e1b00 */
[----:B--2---:R-:W-:-:S04]  /*1130*/  ISETP.NE.U32.AND P0, PT, R4, RZ, PT ;  /* 0x000000ff0400720c */ /* 0x004fc80003f05070 */
[----:B------:R-:W-:-:S13]  /*1140*/  ISETP.NE.AND.EX P0, PT, R5, RZ, PT, P0 ;  /* 0x000000ff0500720c */ /* 0x000fda0003f05300 */
[----:B------:R-:W-:Y:S05]  /*1150*/  @!P0 BRA `(.L_x_12) ;  /* 0x0000000000088947 */ /* 0x000fea0003800000 */
[----:B------:R0:W5:Y:S01]  /*1160*/  LD.E R40, desc[UR36][R4.64] ;  /* 0x0000002404287980 */ /* 0x000162000c101900 */
[----:B------:R-:W-:Y:S05]  /*1170*/  BRA `(.L_x_13) ;  /* 0x0000000000247947 */ /* 0x000fea0003800000 */
.L_x_12:
[----:B------:R-:W-:Y:S02]  /*1180*/  ULDC.64 UR4, c[0x0][0x588] ;  /* 0x0001620000047ab9 */ /* 0x000fe40000000a00 */
[----:B------:R-:W-:-:S04]  /*1190*/  ISETP.NE.U32.AND P0, PT, RZ, UR4, PT ;  /* 0x00000004ff007c0c */ /* 0x000fc8000bf05070 */
[----:B------:R-:W-:-:S13]  /*11a0*/  ISETP.NE.AND.EX P0, PT, RZ, UR5, PT, P0 ;  /* 0x00000005ff007c0c */ /* 0x000fda000bf05300 */
[----:B------:R-:W-:Y:S05]  /*11b0*/  @!P0 BRA `(.L_x_14) ;  /* 0x00000000000c8947 */ /* 0x000fea0003800000 */
[----:B------:R-:W0:Y:S02]  /*11c0*/  LDC.64 R4, c[0x0][0x588] ;  /* 0x00016200ff047b82 */ /* 0x000e240000000a00 */
[----:B0-----:R1:W5:Y:S01]  /*11d0*/  LDG.E R40, desc[UR36][R4.64] ;  /* 0x0000002404287981 */ /* 0x001362000c1e1900 */
[----:B------:R-:W-:Y:S05]  /*11e0*/  BRA `(.L_x_13) ;  /* 0x0000000000087947 */ /* 0x000fea0003800000 */
.L_x_14:
[----:B------:R-:W-:Y:S02]  /*11f0*/  ULDC UR4, c[0x0][0x580] ;  /* 0x0001600000047ab9 */ /* 0x000fe40000000800 */
[----:B------:R-:W-:-:S07]  /*1200*/  IMAD.U32 R40, RZ, RZ, UR4 ;  /* 0x00000004ff287e24 */ /* 0x000fce000f8e00ff */
.L_x_13:
[----:B------:R-:W-:Y:S02]  /*1210*/  ULDC.64 UR4, c[0x0][0x5a0] ;  /* 0x0001680000047ab9 */ /* 0x000fe40000000a00 */
[----:B------:R-:W-:-:S04]  /*1220*/  ISETP.NE.U32.AND P0, PT, RZ, UR4, PT ;  /* 0x00000004ff007c0c */ /* 0x000fc8000bf05070 */
[----:B------:R-:W-:-:S13]  /*1230*/  ISETP.NE.AND.EX P0, PT, RZ, UR5, PT, P0 ;  /* 0x00000005ff007c0c */ /* 0x000fda000bf05300 */
[----:B------:R-:W-:Y:S05]  /*1240*/  @!P0 BRA `(.L_x_15) ;  /* 0x00000000001c8947 */ /* 0x000fea0003800000 */
[----:B01----:R-:W0:Y:S02]  /*1250*/  LDC.64 R4, c[0x0][0x5a0] ;  /* 0x00016800ff047b82 */ /* 0x003e240000000a00 */
[----:B0-----:R-:W2:Y:S02]  /*1260*/  LDG.E.64 R4, desc[UR36][R4.64] ;  /* 0x0000002404047981 */ /* 0x001ea4000c1e1b00 */
[----:B--2---:R-:W-:-:S04]  /*1270*/  ISETP.NE.U32.AND P0, PT, R4, RZ, PT ;  /* 0x000000ff0400720c */ /* 0x004fc80003f05070 */
[----:B------:R-:W-:-:S13]  /*1280*/  ISETP.NE.AND.EX P0, PT, R5, RZ, PT, P0 ;  /* 0x000000ff0500720c */ /* 0x000fda0003f05300 */
[----:B------:R-:W-:Y:S05]  /*1290*/  @!P0 BRA `(.L_x_15) ;  /* 0x0000000000088947 */ /* 0x000fea0003800000 */
[----:B------:R0:W5:Y:S01]  /*12a0*/  LD.E R42, desc[UR36][R4.64] ;  /* 0x00000024042a7980 */ /* 0x000162000c101900 */
[----:B------:R-:W-:Y:S05]  /*12b0*/  BRA `(.L_x_16) ;  /* 0x0000000000247947 */ /* 0x000fea0003800000 */
.L_x_15:
[----:B------:R-:W-:Y:S02]  /*12c0*/  ULDC.64 UR4, c[0x0][0x590] ;  /* 0x0001640000047ab9 */ /* 0x000fe40000000a00 */
[----:B------:R-:W-:-:S04]  /*12d0*/  ISETP.NE.U32.AND P0, PT, RZ, UR4, PT ;  /* 0x00000004ff007c0c */ /* 0x000fc8000bf05070 */
[----:B------:R-:W-:-:S13]  /*12e0*/  ISETP.NE.AND.EX P0, PT, RZ, UR5, PT, P0 ;  /* 0x00000005ff007c0c */ /* 0x000fda000bf05300 */
[----:B------:R-:W-:Y:S05]  /*12f0*/  @!P0 BRA `(.L_x_17) ;  /* 0x00000000000c8947 */ /* 0x000fea0003800000 */
[----:B------:R-:W2:Y:S02]  /*1300*/  LDC.64 R42, c[0x0][0x590] ;  /* 0x00016400ff2a7b82 */ /* 0x000ea40000000a00 */
[----:B--2---:R2:W5:Y:S01]  /*1310*/  LDG.E R42, desc[UR36][R42.64] ;  /* 0x000000242a2a7981 */ /* 0x004562000c1e1900 */
[----:B------:R-:W-:Y:S05]  /*1320*/  BRA `(.L_x_16) ;  /* 0x0000000000087947 */ /* 0x000fea0003800000 */
.L_x_17:
[----:B------:R-:W-:Y:S02]  /*1330*/  ULDC UR4, c[0x0][0x584] ;  /* 0x0001610000047ab9 */ /* 0x000fe40000000800 */
[----:B------:R-:W-:-:S07]  /*1340*/  IMAD.U32 R42, RZ, RZ, UR4 ;  /* 0x00000004ff2a7e24 */ /* 0x000fce000f8e00ff */
.L_x_16:
[----:B------:R-:W-:-:S13]  /*1350*/  LOP3.LUT P0, RZ, R0, 0xff, RZ, 0xc0, !PT ;  /* 0x000000ff00ff7812 */ /* 0x000fda000780c0ff */
[----:B------:R-:W-:Y:S05]  /*1360*/  @!P0 EXIT ;  /* 0x000000000000894d */ /* 0x000fea0003800000 */
[----:B------:R-:W-:Y:S01]  /*1370*/  ULDC UR4, c[0x0][0x28c] ;  /* 0x0000a30000047ab9 */ /* 0x000fe20000000800 */
[----:B--2---:R-:W-:Y:S01]  /*1380*/  LOP3.LUT R43, R19, 0x1, RZ, 0xfc, !PT ;  /* 0x00000001132b7812 */ /* 0x004fe200078efcff */
[----:B------:R-:W-:Y:S01]  /*1390*/  UIADD3 UR4, UR4, 0x1f, URZ ;  /* 0x0000001f04047890 */ /* 0x000fe2000fffe03f */
[----:B------:R-:W-:Y:S01]  /*13a0*/  UMOV UR38, URZ ;  /* 0x0000003f00267c82 */ /* 0x000fe20008000000 */
[----:B------:R-:W-:Y:S02]  /*13b0*/  UMOV UR39, URZ ;  /* 0x0000003f00277c82 */ /* 0x000fe40008000000 */
[----:B------:R-:W-:-:S04]  /*13c0*/  USHF.R.S32.HI UR5, URZ, 0x1f, UR4 ;  /* 0x0000001f3f057899 */ /* 0x000fc80008011404 */
[----:B------:R-:W-:-:S04]  /*13d0*/  ULEA.HI UR5, UR5, UR4, URZ, 0x5 ;  /* 0x0000000405057291 */ /* 0x000fc8000f8f283f */
[----:B------:R-:W-:-:S12]  /*13e0*/  USHF.R.S32.HI UR40, URZ, 0x5, UR5 ;  /* 0x000000053f287899 */ /* 0x000fd80008011405 */
.L_x_67:
[----:B------:R-:W-:Y:S01]  /*13f0*/  LOP3.LUT R0, R18, 0x80, RZ, 0xc0, !PT ;  /* 0x0000008012007812 */ /* 0x000fe200078ec0ff */
[----:B--2---:R-:W2:Y:S01]  /*1400*/  S2UR UR7, SR_CgaCtaId ;  /* 0x00000000000779c3 */ /* 0x004ea20000008800 */
[----:B------:R-:W-:Y:S02]  /*1410*/  UMOV UR6, 0x400 ;  /* 0x0000040000067882 */ /* 0x000fe40000000000 */
[----:B------:R-:W-:-:S06]  /*1420*/  SHF.R.U32.HI R0, RZ, 0x7, R0 ;  /* 0x00000007ff007819 */ /* 0x000fcc0000011600 */
[----:B---3--:R-:W3:Y:S01]  /*1430*/  SHFL.IDX PT, R0, R0, RZ, 0x1f ;  /* 0x00001fff00007589 */ /* 0x008ee200000e0000 */
[----:B--2---:R-:W-:Y:S01]  /*1440*/  ULEA UR6, UR7, UR6, 0x18 ;  /* 0x0000000607067291 */ /* 0x004fe2000f8ec03f */
[----:B---3--:R-:W-:-:S13]  /*1450*/  R2UR UR4, R0 ;  /* 0x00000000000472ca */ /* 0x008fda00000e0000 */
[----:B------:R-:W-:-:S04]  /*1460*/  ULEA.HI UR5, UR4, UR4, URZ, 0x1 ;  /* 0x0000000404057291 */ /* 0x000fc8000f8f083f */
[----:B------:R-:W-:-:S04]  /*1470*/  ULOP3.LUT UR5, UR5, 0xffffe, URZ, 0xc0, !UPT ;  /* 0x000ffffe05057892 */ /* 0x000fc8000f8ec03f */
[----:B------:R-:W-:-:S03]  /*1480*/  UIADD3 UR5, UR4, -UR5, URZ ;  /* 0x8000000504057290 */ /* 0x000fc6000fffe03f */
[----:B------:R-:W-:Y:S01]  /*1490*/  ULDC UR4, c[0x0][0x28c] ;  /* 0x0000a30000047ab9 */ /* 0x000fe20000000800 */
[----:B------:R-:W-:Y:S01]  /*14a0*/  ULEA UR5, UR5, UR6, 0xc ;  /* 0x0000000605057291 */ /* 0x000fe2000f8e603f */
[----:B------:R-:W-:-:S03]  /*14b0*/  ISETP.LT.AND P0, PT, RZ, UR4, PT ;  /* 0x00000004ff007c0c */ /* 0x000fc6000bf01270 */
[----:B------:R-:W-:-:S04]  /*14c0*/  UIADD3 UR5, UR5, 0x200, URZ ;  /* 0x0000020005057890 */ /* 0x000fc8000fffe03f */
[----:B------:R-:W-:-:S04]  /*14d0*/  USHF.R.U32.HI UR5, URZ, 0x4, UR5 ;  /* 0x000000043f057899 */ /* 0x000fc80008011605 */
[----:B------:R-:W-:Y:S02]  /*14e0*/  ULOP3.LUT UR41, UR5, 0x3fff, URZ, 0xc0, !UPT ;  /* 0x00003fff05297892 */ /* 0x000fe4000f8ec03f */
[----:B----45:R-:W-:Y:S10]  /*14f0*/  @P0 BRA `(.L_x_18) ;  /* 0x0000000000400947 */ /* 0x030ff40003800000 */
[----:B------:R-:W-:Y:S01]  /*1500*/  MOV R0, 0x0 ;  /* 0x0000000000007802 */ /* 0x000fe20000000f00 */
[----:B------:R-:W-:Y:S01]  /*1510*/  ULDC.64 UR4, c[0x4][0x68] ;  /* 0x01001a0000047ab9 */ /* 0x000fe20000000a00 */
[----:B------:R-:W-:Y:S01]  /*1520*/  ULDC.64 UR6, c[0x4][0x8] ;  /* 0x0100020000067ab9 */ /* 0x000fe20000000a00 */
[----:B01----:R-:W-:Y:S01]  /*1530*/  IMAD.U32 R4, RZ, RZ, UR4 ;  /* 0x00000004ff047e24 */ /* 0x003fe2000f8e00ff */
[----:B------:R0:W1:Y:S01]  /*1540*/  LDC.64 R14, c[0x4][R0] ;  /* 0x01000000000e7b82 */ /* 0x0000620000000a00 */
[----:B------:R-:W-:Y:S01]  /*1550*/  IMAD.U32 R5, RZ, RZ, UR5 ;  /* 0x00000005ff057e24 */ /* 0x000fe2000f8e00ff */
[----:B------:R-:W-:Y:S01]  /*1560*/  ULDC.64 UR4, c[0x4][0x70] ;  /* 0x01001c0000047ab9 */ /* 0x000fe20000000a00 */
[----:B------:R-:W-:Y:S02]  /*1570*/  IMAD.U32 R10, RZ, RZ, UR6 ;  /* 0x00000006ff0a7e24 */ /* 0x000fe4000f8e00ff */
[----:B------:R-:W-:Y:S02]  /*1580*/  IMAD.U32 R6, RZ, RZ, UR4 ;  /* 0x00000004ff067e24 */ /* 0x000fe4000f8e00ff */
[----:B------:R-:W-:-:S02]  /*1590*/  IMAD.U32 R7, RZ, RZ, UR5 ;  /* 0x00000005ff077e24 */ /* 0x000fc4000f8e00ff */
[----:B------:R-:W-:Y:S02]  /*15a0*/  IMAD.U32 R11, RZ, RZ, UR7 ;  /* 0x00000007ff0b7e24 */ /* 0x000fe4000f8e00ff */
[----:B------:R-:W-:Y:S02]  /*15b0*/  IMAD.MOV.U32 R8, RZ, RZ, 0x1e1 ;  /* 0x000001e1ff087424 */ /* 0x000fe400078e00ff */
[----:B------:R-:W-:Y:S02]  /*15c0*/  IMAD.MOV.U32 R12, RZ, RZ, 0x1 ;  /* 0x00000001ff0c7424 */ /* 0x000fe400078e00ff */
[----:B0-----:R-:W-:-:S07]  /*15d0*/  IMAD.MOV.U32 R13, RZ, RZ, RZ ;  /* 0x000000ffff0d7224 */ /* 0x001fce00078e00ff */
[----:B------:R-:W-:-:S07]  /*15e0*/  LEPC R20, `(.L_x_18) ;  /* 0x000000001014794e */ /* 0x000fce0000000000 */
[----:B-1---5:R-:W-:Y:S05]  /*15f0*/  CALL.ABS.NOINC R14 ;  /* 0x000000000e007343 */ /* 0x022fea0003c00000 */
.L_x_18:
[----:B------:R-:W-:-:S13]  /*1600*/  ISETP.NE.AND P0, PT, R43, 0x3, PT ;  /* 0x000000032b00780c */ /* 0x000fda0003f05270 */
[----:B------:R-:W-:Y:S05]  /*1610*/  @!P0 BRA `(.L_x_19) ;  /* 0x0000000000048947 */ /* 0x000fea0003800000 */
[----:B------:R-:W-:Y:S01]  /*1620*/  BPT.TRAP 0x1 ;  /* 0x000000040000795c */ /* 0x000fe20000300000 */
.L_x_19:
[----:B------:R-:W2:Y:S01]  /*1630*/  S2UR UR5, SR_CgaCtaId ;  /* 0x00000000000579c3 */ /* 0x000ea20000008800 */
[----:B------:R-:W-:Y:S01]  /*1640*/  UMOV UR4, 0x400 ;  /* 0x0000040000047882 */ /* 0x000fe20000000000 */
[----:B------:R-:W-:Y:S02]  /*1650*/  IMAD.U32 R0, RZ, RZ, UR38 ;  /* 0x00000026ff007e24 */ /* 0x000fe4000f8e00ff */
[----:B------:R-:W-:-:S03]  /*1660*/  IMAD.U32 R3, RZ, RZ, UR39 ;  /* 0x00000027ff037e24 */ /* 0x000fc6000f8e00ff */
[----:B------:R-:W-:Y:S01]  /*1670*/  SHF.L.U32 R0, R0, 0x1f, RZ ;  /* 0x0000001f00007819 */ /* 0x000fe200000006ff */
[----:B--2---:R-:W-:-:S06]  /*1680*/  ULEA UR4, UR5, UR4, 0x18 ;  /* 0x0000000405047291 */ /* 0x004fcc000f8ec03f */
[----:B------:R-:W-:-:S04]  /*1690*/  IMAD.U32 R6, RZ, RZ, UR4 ;  /* 0x00000004ff067e24 */ /* 0x000fc8000f8e00ff */
[----:B------:R-:W-:-:S04]  /*16a0*/  IMAD R3, R3, 0x8, R6 ;  /* 0x0000000803037824 */ /* 0x000fc800078e0206 */
[----:B------:R2:W3:Y:S01]  /*16b0*/  SYNCS.PHASECHK.TRANS64.TRYWAIT P1, [R3+URZ], R0 ;  /* 0x00000000030075a7 */ /* 0x0004e2000802017f */
[----:B------:R-:W-:Y:S05]  /*16c0*/  @!P0 BRA `(.L_x_20) ;  /* 0x0000000000048947 */ /* 0x000fea0003800000 */
[----:B------:R-:W-:Y:S01]  /*16d0*/  BPT.TRAP 0x1 ;  /* 0x000000040000795c */ /* 0x000fe20000300000 */
.L_x_20:
[----:B---3--:R-:W-:Y:S05]  /*16e0*/  @P1 BRA `(.L_x_21) ;  /* 0x0000000000081947 */ /* 0x008fea0003800000 */
[----:B------:R-:W3:Y:S02]  /*16f0*/  SYNCS.PHASECHK.TRANS64.TRYWAIT P1, [R3+URZ], R0 ;  /* 0x00000000030075a7 */ /* 0x000ee4000802017f */
[----:B---3--:R-:W-:Y:S05]  /*1700*/  @!P1 BRA `(.L_x_22) ;  /* 0x0000004400309947 */ /* 0x008fea0003800000 */
.L_x_21:
[----:B------:R-:W-:-:S04]  /*1710*/  UISETP.LT.AND UP0, UPT, UR40, 0x1, UPT ;  /* 0x000000012800788c */ /* 0x000fc8000bf01270 */
[----:B------:R-:W-:-:S06]  /*1720*/  USEL UR4, UR40, 0x1, UP0 ;  /* 0x0000000128047887 */ /* 0x000fcc0008000000 */
[----:B--23--:R-:W-:Y:S01]  /*1730*/  IMAD.U32 R0, RZ, RZ, UR4 ;  /* 0x00000004ff007e24 */ /* 0x00cfe2000f8e00ff */
[----:B------:R-:W-:Y:S05]  /*1740*/  WARPSYNC.ALL ;  /* 0x0000000000007948 */ /* 0x000fea0003800000 */
[----:B------:R-:W-:-:S04]  /*1750*/  IADD3 R0, -R0, UR40, RZ ;  /* 0x0000002800007c10 */ /* 0x000fc8000fffe1ff */
[----:B------:R-:W-:Y:S02]  /*1760*/  ISETP.GE.AND P1, PT, R0, 0x1, PT ;  /* 0x000000010000780c */ /* 0x000fe40003f26270 */
[----:B------:R-:W-:Y:S01]  /*1770*/  R2UR UR4, R6 ;  /* 0x00000000060472ca */ /* 0x000fe200000e0000 */
[----:B------:R-:W-:Y:S01]  /*1780*/  WARPGROUP.ARRIVE ;  /* 0x00000000000079c5 */ /* 0x000fe20000000000 */
[----:B------:R-:W-:Y:S01]  /*1790*/  UMOV UR9, 0x80000020 ;  /* 0x8000002000097882 */ /* 0x000fe20000000000 */
[----:B------:R-:W-:-:S10]  /*17a0*/  UMOV UR11, 0x80000020 ;  /* 0x80000020000b7882 */ /* 0x000fd40000000000 */
[----:B------:R-:W-:-:S04]  /*17b0*/  UIADD3 UR4, UR4, 0x33200, URZ ;  /* 0x0003320004047890 */ /* 0x000fc8000fffe03f */
[----:B------:R-:W-:-:S04]  /*17c0*/  USHF.R.U32.HI UR4, URZ, 0x4, UR4 ;  /* 0x000000043f047899 */ /* 0x000fc80008011604 */
[----:B------:R-:W-:Y:S02]  /*17d0*/  ULOP3.LUT UR5, UR4, 0x3fff, URZ, 0xc0, !UPT ;  /* 0x00003fff04057892 */ /* 0x000fe4000f8ec03f */
[----:B------:R-:W-:Y:S02]  /*17e0*/  ULOP3.LUT UR4, UR41, 0x10000, URZ, 0xfc, !UPT ;  /* 0x0001000029047892 */ /* 0x000fe4000f8efc3f */
[----:B------:R-:W-:Y:S02]  /*17f0*/  ULOP3.LUT UR5, UR5, 0x10000, URZ, 0xfc, !UPT ;  /* 0x0001000005057892 */ /* 0x000fe4000f8efc3f */
[----:B------:R-:W-:Y:S02]  /*1800*/  UIMAD UR7, UR39, 0x300, UR4 ;  /* 0x00000300270778a4 */ /* 0x000fe4000f8e0204 */
[----:B------:R-:W-:Y:S02]  /*1810*/  ULEA UR6, UR39, UR5, 0x6 ;  /* 0x0000000527067291 */ /* 0x000fe4000f8e303f */
[----:B------:R-:W-:-:S03]  /*1820*/  UIADD3 UR12, UR7, 0x200, URZ ;  /* 0x00000200070c7890 */ /* 0x000fc6000fffe03f */
[----:B------:R-:W-:Y:S02]  /*1830*/  UMOV UR8, UR7 ;  /* 0x0000000700087c82 */ /* 0x000fe40008000000 */
[----:B------:R-:W-:Y:S02]  /*1840*/  UMOV UR10, UR6 ;  /* 0x00000006000a7c82 */ /* 0x000fe40008000000 */
[----:B------:R-:W-:Y:S01]  /*1850*/  HGMMA.64x16x16.F32.BF16 R32, gdesc[UR8], RZ, !UPT, gsb0 ;  /* 0x00200000082079f0 */ /* 0x000fe2000c0018ff */
[----:B------:R-:W-:Y:S01]  /*1860*/  UMOV UR8, UR12 ;  /* 0x0000000c00087c82 */ /* 0x000fe20008000000 */
[----:B------:R-:W-:Y:S01]  /*1870*/  UMOV UR9, 0x80000020 ;  /* 0x8000002000097882 */ /* 0x000fe20000000000 */
[----:B------:R-:W-:Y:S02]  /*1880*/  WARPGROUP.DEPBAR.LE gsb0, 0x0 ;  /* 0x00008000000079c5 */ /* 0x000fe40000010000 */
[----:B------:R-:W-:-:S06]  /*1890*/  WARPGROUP.ARRIVE ;  /* 0x00000000000079c5 */ /* 0x000fcc0000000000 */
[----:B------:R-:W-:Y:S01]  /*18a0*/  HGMMA.64x16x16.F32.BF16 R24, gdesc[UR8], RZ, !UPT, gsb0 ;  /* 0x00200000081879f0 */ /* 0x000fe2000c0018ff */
[----:B------:R-:W-:Y:S02]  /*18b0*/  UIADD3 UR8, UR7, 0x2, URZ ;  /* 0x0000000207087890 */ /* 0x000fe4000fffe03f */
[----:B------:R-:W-:Y:S01]  /*18c0*/  UIADD3 UR10, UR6, 0x2, URZ ;  /* 0x00000002060a7890 */ /* 0x000fe2000fffe03f */
[----:B------:R-:W-:Y:S01]  /*18d0*/  UMOV UR9, 0x80000020 ;  /* 0x8000002000097882 */ /* 0x000fe20000000000 */
[----:B------:R-:W-:Y:S01]  /*18e0*/  UMOV UR11, 0x80000020 ;  /* 0x80000020000b7882 */ /* 0x000fe20000000000 */
[----:B------:R-:W-:Y:S01]  /*18f0*/  UIADD3 UR7, UR7, 0x202, URZ ;  /* 0x0000020207077890 */ /* 0x000fe2000fffe03f */
[----:B------:R-:W-:Y:S02]  /*1900*/  WARPGROUP.DEPBAR.LE gsb0, 0x0 ;  /* 0x00008000000079c5 */ /* 0x000fe40000010000 */
[----:B------:R-:W-:-:S06]  /*1910*/  WARPGROUP.ARRIVE ;  /* 0x00000000000079c5 */ /* 0x000fcc0000000000 */
[----:B------:R-:W-:Y:S01]  /*1920*/  HGMMA.64x16x16.F32.BF16 R32, gdesc[UR8], R32, gsb0 ;  /* 0x00200000082079f0 */ /* 0x000fe20008001820 */
[----:B------:R-:W-:Y:S01]  /*1930*/  UMOV UR8, UR7 ;  /* 0x0000000700087c82 */ /* 0x000fe20008000000 */
[----:B------:R-:W-:Y:S01]  /*1940*/  UMOV UR9, 0x80000020 ;  /* 0x8000002000097882 */ /* 0x000fe20000000000 */
[----:B------:R-:W-:Y:S02]  /*1950*/  WARPGROUP.DEPBAR.LE gsb0, 0x0 ;  /* 0x00008000000079c5 */ /* 0x000fe40000010000 */
[----:B------:R-:W-:-:S06]  /*1960*/  WARPGROUP.ARRIVE ;  /* 0x00000000000079c5 */ /* 0x000fcc0000000000 */
[----:B------:R-:W-:Y:S03]  /*1970*/  HGMMA.64x16x16.F32.BF16 R24, gdesc[UR8], R24, gsb0 ;  /* 0x00200000081879f0 */ /* 0x000fe60008001818 */
[----:B------:R-:W-:Y:S02]  /*1980*/  WARPGROUP.DEPBAR.LE gsb0, 0x0 ;  /* 0x00008000000079c5 */ /* 0x000fe40000010000 */
[----:B------:R-:W-:Y:S05]  /*1990*/  @!P1 BRA `(.L_x_23) ;  /* 0x00000004001c9947 */ /* 0x000fea0003800000 */
[----:B------:R-:W-:Y:S02]  /*19a0*/  UIADD3 UR6, UR39, 0x1, URZ ;  /* 0x0000000127067890 */ /* 0x000fe4000fffe03f */
[----:B------:R-:W-:Y:S02]  /*19b0*/  IMAD.U32 R3, RZ, RZ, UR39 ;  /* 0x00000027ff037e24 */ /* 0x000fe4000f8e00ff */
[----:B------:R-:W-:-:S04]  /*19c0*/  UISETP.NE.AND UP0, UPT, UR6, 0x11, UPT ;  /* 0x000000110600788c */ /* 0x000fc8000bf05270 */
[----:B------:R-:W-:Y:S02]  /*19d0*/  USEL UR7, URZ, 0x1, UP0 ;  /* 0x000000013f077887 */ /* 0x000fe40008000000 */
[----:B------:R-:W-:Y:S02]  /*19e0*/  USEL UR6, UR6, URZ, UP0 ;  /* 0x0000003f06067287 */ /* 0x000fe40008000000 */
[----:B------:R-:W-:-:S06]  /*19f0*/  ULOP3.LUT UR7, UR38, UR7, URZ, 0x3c, !UPT ;  /* 0x0000000726077292 */ /* 0x000fcc000f8e3c3f */
[----:B------:R-:W-:-:S07]  /*1a00*/  IMAD.U32 R7, RZ, RZ, UR7 ;  /* 0x00000007ff077e24 */ /* 0x000fce000f8e00ff */
.L_x_30:
[----:B------:R-:W-:Y:S05]  /*1a10*/  @!P0 BRA `(.L_x_24) ;  /* 0x0000000000048947 */ /* 0x000fea0003800000 */
[----:B------:R-:W-:Y:S01]  /*1a20*/  BPT.TRAP 0x1 ;  /* 0x000000040000795c */ /* 0x000fe20000300000 */
.L_x_24:
[----:B------:R-:W2:Y:S01]  /*1a30*/  S2UR UR8, SR_CgaCtaId ;  /* 0x00000000000879c3 */ /* 0x000ea20000008800 */
[----:B------:R-:W-:Y:S01]  /*1a40*/  UMOV UR7, 0x400 ;  /* 0x0000040000077882 */ /* 0x000fe20000000000 */
[----:B01----:R-:W-:Y:S01]  /*1a50*/  IMAD.U32 R5, RZ, RZ, UR6 ;  /* 0x00000006ff057e24 */ /* 0x003fe2000f8e00ff */
[----:B------:R-:W-:Y:S01]  /*1a60*/  SHF.L.U32 R4, R7, 0x1f, RZ ;  /* 0x0000001f07047819 */ /* 0x000fe200000006ff */
[----:B--2---:R-:W-:-:S06]  /*1a70*/  ULEA UR7, UR8, UR7, 0x18 ;  /* 0x0000000708077291 */ /* 0x004fcc000f8ec03f */
[----:B------:R-:W-:-:S04]  /*1a80*/  IMAD.U32 R6, RZ, RZ, UR7 ;  /* 0x00000007ff067e24 */ /* 0x000fc8000f8e00ff */
[----:B------:R-:W-:-:S04]  /*1a90*/  IMAD R5, R5, 0x8, R6 ;  /* 0x0000000805057824 */ /* 0x000fc800078e0206 */
[----:B------:R0:W1:Y:S01]  /*1aa0*/  SYNCS.PHASECHK.TRANS64.TRYWAIT P1, [R5+URZ], R4 ;  /* 0x00000004050075a7 */ /* 0x000062000802017f */
[----:B------:R-:W-:Y:S05]  /*1ab0*/  @!P0 BRA `(.L_x_25) ;  /* 0x0000000000048947 */ /* 0x000fea0003800000 */
[----:B------:R-:W-:Y:S01]  /*1ac0*/  BPT.TRAP 0x1 ;  /* 0x000000040000795c */ /* 0x000fe20000300000 */
.L_x_25:
[----:B-1----:R-:W-:Y:S05]  /*1ad0*/  @P1 BRA `(.L_x_26) ;  /* 0x0000000000081947 */ /* 0x002fea0003800000 */
[----:B------:R-:W1:Y:S02]  /*1ae0*/  SYNCS.PHASECHK.TRANS64.TRYWAIT P1, [R5+URZ], R4 ;  /* 0x00000004050075a7 */ /* 0x000e64000802017f */
[----:B-1----:R-:W-:Y:S05]  /*1af0*/  @!P1 BRA `(.L_x_27) ;  /* 0x0000004000489947 */ /* 0x002fea0003800000 */
.L_x_26:
[----:B------:R-:W-:Y:S01]  /*1b00*/  ULEA UR7, UR6, UR5, 0x6 ;  /* 0x0000000506077291 */ /* 0x000fe2000f8e303f */
[----:B------:R-:W-:Y:S01]  /*1b10*/  WARPGROUP.ARRIVE ;  /* 0x00000000000079c5 */ /* 0x000fe20000000000 */
[----:B------:R-:W-:Y:S01]  /*1b20*/  UIMAD UR12, UR6, 0x300, UR4 ;  /* 0x00000300060c78a4 */ /* 0x000fe2000f8e0204 */
[----:B------:R-:W-:Y:S01]  /*1b30*/  UMOV UR11, 0x80000020 ;  /* 0x80000020000b7882 */ /* 0x000fe20000000000 */
[----:B------:R-:W-:Y:S02]  /*1b40*/  UMOV UR9, 0x80000020 ;  /* 0x8000002000097882 */ /* 0x000fe40000000000 */
[----:B------:R-:W-:Y:S01]  /*1b50*/  UIADD3 UR13, UR12, 0x200, URZ ;  /* 0x000002000c0d7890 */ /* 0x000fe2000fffe03f */
[----:B------:R-:W-:Y:S02]  /*1b60*/  UMOV UR10, UR7 ;  /* 0x00000007000a7c82 */ /* 0x000fe40008000000 */
[----:B------:R-:W-:Y:S02]  /*1b70*/  UMOV UR8, UR12 ;  /* 0x0000000c00087c82 */ /* 0x000fe40008000000 */
[----:B------:R-:W-:Y:S01]  /*1b80*/  HGMMA.64x16x16.F32.BF16 R32, gdesc[UR8], R32, gsb0 ;  /* 0x00200000082079f0 */ /* 0x000fe20008001820 */
[----:B------:R-:W-:Y:S01]  /*1b90*/  UMOV UR9, 0x80000020 ;  /* 0x8000002000097882 */ /* 0x000fe20000000000 */
[----:B------:R-:W-:Y:S01]  /*1ba0*/  UMOV UR8, UR13 ;  /* 0x0000000d00087c82 */ /* 0x000fe20008000000 */
[----:B------:R-:W-:-:S02]  /*1bb0*/  WARPGROUP.DEPBAR.LE gsb0, 0x0 ;  /* 0x00008000000079c5 */ /* 0x000fc40000010000 */
[----:B------:R-:W-:-:S06]  /*1bc0*/  WARPGROUP.ARRIVE ;  /* 0x00000000000079c5 */ /* 0x000fcc0000000000 */
[----:B------:R-:W-:Y:S01]  /*1bd0*/  HGMMA.64x16x16.F32.BF16 R24, gdesc[UR8], R24, gsb0 ;  /* 0x00200000081879f0 */ /* 0x000fe20008001818 */
        /* <DEDUP_REMOVED lines=15> */
[----:B------:R-:W-:Y:S01]  /*1cd0*/  BPT.TRAP 0x1 ;  /* 0x000000040000795c */ /* 0x000fe20000300000 */
.L_x_28:
[----:B------:R-:W-:-:S13]  /*1ce0*/  ISETP.NE.AND P1, PT, R23, RZ, PT ;  /* 0x000000ff1700720c */ /* 0x000fda0003f25270 */
[----:B01----:R-:W-:-:S04]  /*1cf0*/  @P1 IMAD R4, R3, 0x8, R6 ;  /* 0x0000000803041824 */ /* 0x003fc800078e0206 */
[----:B------:R-:W-:-:S05]  /*1d00*/  @P1 VIADD R5, R4, 0x88 ;  /* 0x0000008804051836 */ /* 0x000fca0000000000 */
[----:B------:R-:W-:-:S04]  /*1d10*/  @P1 PRMT R5, R22, 0x654, R5 ;  /* 0x0000065416051816 */ /* 0x000fc80000000005 */
[----:B------:R0:W-:Y:S01]  /*1d20*/  @P1 SYNCS.ARRIVE.TRANS64.RED.A1T0 RZ, [R5+URZ], RZ ;  /* 0x000000ff05ff19a7 */ /* 0x0001e2000810043f */
[----:B------:R-:W-:-:S13]  /*1d30*/  ISETP.GT.U32.AND P1, PT, R19, 0x1, PT ;  /* 0x000000011300780c */ /* 0x000fda0003f24070 */
[----:B0-----:R-:W-:Y:S05]  /*1d40*/  @P1 BRA `(.L_x_29) ;  /* 0x0000000000041947 */ /* 0x001fea0003800000 */
[----:B------:R-:W-:Y:S01]  /*1d50*/  BPT.TRAP 0x1 ;  /* 0x000000040000795c */ /* 0x000fe20000300000 */
.L_x_29:
[----:B------:R-:W-:Y:S01]  /*1d60*/  UIADD3 UR6, UR6, 0x1, URZ ;  /* 0x0000000106067890 */ /* 0x000fe2000fffe03f */
[C---:B------:R-:W-:Y:S01]  /*1d70*/  ISETP.GT.AND P2, PT, R0.reuse, 0x1, PT ;  /* 0x000000010000780c */ /* 0x040fe20003f44270 */
[----:B------:R-:W-:Y:S02]  /*1d80*/  VIADD R3, R3, 0x1 ;  /* 0x0000000103037836 */ /* 0x000fe40000000000 */
[----:B------:R-:W-:Y:S01]  /*1d90*/  UISETP.NE.AND UP0, UPT, UR6, 0x11, UPT ;  /* 0x000000110600788c */ /* 0x000fe2000bf05270 */
[----:B------:R-:W-:Y:S02]  /*1da0*/  VIADD R0, R0, 0xffffffff ;  /* 0xffffffff00007836 */ /* 0x000fe40000000000 */
[C---:B------:R-:W-:Y:S01]  /*1db0*/  ISETP.NE.AND P1, PT, R3.reuse, 0x11, PT ;  /* 0x000000110300780c */ /* 0x040fe20003f25270 */
[----:B------:R-:W-:Y:S02]  /*1dc0*/  USEL UR7, URZ, 0x1, UP0 ;  /* 0x000000013f077887 */ /* 0x000fe40008000000 */
[----:B------:R-:W-:Y:S01]  /*1dd0*/  USEL UR6, UR6, URZ, UP0 ;  /* 0x0000003f06067287 */ /* 0x000fe20008000000 */
[----:B------:R-:W-:-:S03]  /*1de0*/  SEL R3, R3, RZ, P1 ;  /* 0x000000ff03037207 */ /* 0x000fc60000800000 */
[----:B------:R-:W-:Y:S01]  /*1df0*/  LOP3.LUT R7, R7, UR7, RZ, 0x3c, !PT ;  /* 0x0000000707077c12 */ /* 0x000fe2000f8e3cff */
[----:B------:R-:W-:Y:S07]  /*1e00*/  @P2 BRA `(.L_x_30) ;  /* 0xfffffffc00002947 */ /* 0x000fee000383ffff */
.L_x_23:
[----:B------:R-:W2:Y:S02]  /*1e10*/  LDC R0, c[0x0][0x28c] ;  /* 0x0000a300ff007b82 */ /* 0x000ea40000000800 */
[----:B--2---:R-:W-:-:S13]  /*1e20*/  ISETP.GE.AND P1, PT, R0, 0x1, PT ;  /* 0x000000010000780c */ /* 0x004fda0003f26270 */
[----:B------:R-:W-:Y:S05]  /*1e30*/  @!P1 BRA `(.L_x_31) ;  /* 0x0000000000509947 */ /* 0x000fea0003800000 */
[----:B------:R-:W-:Y:S05]  /*1e40*/  @!P0 BRA `(.L_x_32) ;  /* 0x0000000000048947 */ /* 0x000fea0003800000 */
[----:B------:R-:W-:Y:S01]  /*1e50*/  BPT.TRAP 0x1 ;  /* 0x000000040000795c */ /* 0x000fe20000300000 */
.L_x_32:
[----:B------:R-:W-:Y:S01]  /*1e60*/  ISETP.NE.AND P0, PT, R23, RZ, PT ;  /* 0x000000ff1700720c */ /* 0x000fe20003f05270 */
[----:B------:R-:W-:Y:S01]  /*1e70*/  BSSY B0, `(.L_x_33) ;  /* 0x000000e000007945 */ /* 0x000fe20003800000 */
[----:B------:R-:W-:-:S11]  /*1e80*/  ISETP.GT.U32.AND P1, PT, R19, 0x1, PT ;  /* 0x000000011300780c */ /* 0x000fd60003f24070 */
[----:B------:R-:W-:Y:S05]  /*1e90*/  @!P0 BRA `(.L_x_34) ;  /* 0x00000000002c8947 */ /* 0x000fea0003800000 */
[----:B------:R-:W-:-:S04]  /*1ea0*/  UISETP.LT.AND UP0, UPT, UR40, 0x1, UPT ;  /* 0x000000012800788c */ /* 0x000fc8000bf01270 */
[----:B------:R-:W-:-:S04]  /*1eb0*/  USEL UR6, UR40, 0x1, UP0 ;  /* 0x0000000128067887 */ /* 0x000fc80008000000 */
[----:B------:R-:W-:-:S04]  /*1ec0*/  UIADD3 UR6, UR39, UR40, -UR6 ;  /* 0x0000002827067290 */ /* 0x000fc8000fffe806 */
[----:B------:R-:W-:-:S04]  /*1ed0*/  UIMAD.WIDE.U32 UR4, UR6, -0xf0f0f0f, URZ ;  /* 0xf0f0f0f1060478a5 */ /* 0x000fc8000f8e003f */
[----:B------:R-:W-:-:S04]  /*1ee0*/  USHF.R.U32.HI UR4, URZ, 0x4, UR5 ;  /* 0x000000043f047899 */ /* 0x000fc80008011605 */
[----:B------:R-:W-:-:S06]  /*1ef0*/  UIMAD UR6, UR4, -0x11, UR6 ;  /* 0xffffffef040678a4 */ /* 0x000fcc000f8e0206 */
[----:B------:R-:W-:-:S04]  /*1f00*/  IMAD.U32 R3, RZ, RZ, UR6 ;  /* 0x00000006ff037e24 */ /* 0x000fc8000f8e00ff */
[----:B------:R-:W-:-:S04]  /*1f10*/  IMAD R0, R3, 0x8, R6 ;  /* 0x0000000803007824 */ /* 0x000fc800078e0206 */
[----:B------:R-:W-:-:S05]  /*1f20*/  VIADD R3, R0, 0x88 ;  /* 0x0000008800037836 */ /* 0x000fca0000000000 */
[----:B------:R-:W-:-:S04]  /*1f30*/  PRMT R3, R22, 0x654, R3 ;  /* 0x0000065416037816 */ /* 0x000fc80000000003 */
[----:B------:R2:W-:Y:S03]  /*1f40*/  SYNCS.ARRIVE.TRANS64.RED.A1T0 RZ, [R3+URZ], RZ ;  /* 0x000000ff03ff79a7 */ /* 0x0005e6000810043f */
.L_x_34:
[----:B------:R-:W-:Y:S05]  /*1f50*/  BSYNC B0 ;  /* 0x0000000000007941 */ /* 0x000fea0003800000 */
.L_x_33:
[----:B------:R-:W-:Y:S05]  /*1f60*/  @P1 BRA `(.L_x_31) ;  /* 0x0000000000041947 */ /* 0x000fea0003800000 */
[----:B------:R-:W-:Y:S01]  /*1f70*/  BPT.TRAP 0x1 ;  /* 0x000000040000795c */ /* 0x000fe20000300000 */
.L_x_31:
[--C-:B------:R-:W-:Y:S01]  /*1f80*/  SHF.R.U32.HI R0, RZ, 0x2, R18.reuse ;  /* 0x00000002ff007819 */ /* 0x100fe20000011612 */
[----:B------:R-:W3:Y:S01]  /*1f90*/  LDC R6, c[0x0][0x288] ;  /* 0x0000a200ff067b82 */ /* 0x000ee20000000800 */
[----:B01----:R-:W-:Y:S01]  /*1fa0*/  SHF.R.U32.HI R5, RZ, 0x7, R18 ;  /* 0x00000007ff057819 */ /* 0x003fe20000011612 */
[----:B------:R-:W-:Y:S01]  /*1fb0*/  UIADD3 UR39, UR40, UR39, URZ ;  /* 0x0000002728277290 */ /* 0x000fe2000fffe03f */
[----:B--2---:R-:W-:Y:S01]  /*1fc0*/  LOP3.LUT R3, R0, 0x7, RZ, 0xc0, !PT ;  /* 0x0000000700037812 */ /* 0x004fe200078ec0ff */
[----:B------:R-:W-:Y:S01]  /*1fd0*/  IMAD R9, R45, 0xc0, RZ ;  /* 0x000000c02d097824 */ /* 0x000fe200078e02ff */
[----:B------:R-:W-:Y:S01]  /*1fe0*/  LOP3.LUT R0, R5, 0x1, RZ, 0xc0, !PT ;  /* 0x0000000105007812 */ /* 0x000fe200078ec0ff */
[----:B------:R-:W-:Y:S01]  /*1ff0*/  UISETP.GT.U32.AND UP0, UPT, UR39, 0x10, UPT ;  /* 0x000000102700788c */ /* 0x000fe2000bf04070 */
[----:B------:R-:W-:Y:S01]  /*2000*/  LOP3.LUT R4, R18, 0x60, RZ, 0xc0, !PT ;  /* 0x0000006012047812 */ /* 0x000fe200078ec0ff */
[----:B------:R-:W-:Y:S01]  /*2010*/  ULDC UR7, c[0x0][0x284] ;  /* 0x0000a10000077ab9 */ /* 0x000fe20000000800 */
[----:B------:R-:W-:Y:S01]  /*2020*/  UISETP.GE.U32.AND UP1, UPT, UR40, 0x11, UPT ;  /* 0x000000112800788c */ /* 0x000fe2000bf26070 */
[----:B------:R-:W-:Y:S01]  /*2030*/  IMAD.SHL.U32 R8, R0, 0x40, RZ ;  /* 0x0000004000087824 */ /* 0x000fe200078e00ff */
[----:B------:R-:W-:Y:S01]  /*2040*/  SHF.R.U32.HI R4, RZ, 0x1, R4 ;  /* 0x00000001ff047819 */ /* 0x000fe20000011604 */
[----:B------:R-:W-:Y:S01]  /*2050*/  UISETP.LT.U32.AND UP0, UPT, UR40, 0x11, UP0 ;  /* 0x000000112800788c */ /* 0x000fe20008701070 */
[----:B------:R-:W-:Y:S01]  /*2060*/  SHF.R.S32.HI R21, RZ, 0x1f, R41 ;  /* 0x0000001fff157819 */ /* 0x000fe20000011429 */
[----:B------:R-:W-:Y:S01]  /*2070*/  ULDC.64 UR8, c[0x0][0x5d0] ;  /* 0x0001740000087ab9 */ /* 0x000fe20000000a00 */
[-CC-:B------:R-:W-:Y:S01]  /*2080*/  IADD3 R5, RZ, -R4.reuse, -R3.reuse ;  /* 0x80000004ff057210 */ /* 0x180fe20007ffe803 */
[----:B------:R-:W-:Y:S01]  /*2090*/  UIMAD.WIDE.U32 UR4, UR39, -0xf0f0f0f, URZ ;  /* 0xf0f0f0f1270478a5 */ /* 0x000fe2000f8e003f */
[----:B------:R-:W-:Y:S01]  /*20a0*/  LOP3.LUT R3, R8, 0x40, R3, 0xe2, !PT ;  /* 0x0000004008037812 */ /* 0x000fe200078ee203 */
[----:B------:R-:W-:Y:S01]  /*20b0*/  USEL UR6, URZ, 0x1, !UP0 ;  /* 0x000000013f067887 */ /* 0x000fe2000c000000 */
[----:B------:R-:W-:Y:S01]  /*20c0*/  IMAD.MOV.U32 R13, RZ, RZ, RZ ;  /* 0x000000ffff0d7224 */ /* 0x000fe200078e00ff */
[----:B------:R-:W-:Y:S01]  /*20d0*/  USHF.R.U32.HI UR4, URZ, 0x4, UR5 ;  /* 0x000000043f047899 */ /* 0x000fe20008011605 */
[----:B------:R-:W-:Y:S01]  /*20e0*/  LOP3.LUT R12, R3, R4, RZ, 0xfc, !PT ;  /* 0x00000004030c7212 */ /* 0x000fe200078efcff */
[----:B------:R-:W-:Y:S01]  /*20f0*/  IMAD.SHL.U32 R3, R44, 0x10, RZ ;  /* 0x000000102c037824 */ /* 0x000fe200078e00ff */
[----:B------:R-:W-:Y:S01]  /*2100*/  ULOP3.LUT UR38, UR38, UR6, URZ, 0x3c, !UPT ;  /* 0x0000000626267292 */ /* 0x000fe2000f8e3c3f */
[----:B------:R-:W-:Y:S01]  /*2110*/  IMAD.SHL.U32 R4, R18, 0x2, RZ ;  /* 0x0000000212047824 */ /* 0x000fe200078e00ff */
[----:B------:R-:W-:Y:S01]  /*2120*/  UIMAD UR39, UR4, -0x11, UR39 ;  /* 0xffffffef042778a4 */ /* 0x000fe2000f8e0227 */
[----:B------:R-:W-:Y:S01]  /*2130*/  IMAD R8, R0, -0x40, R5 ;  /* 0xffffffc000087824 */ /* 0x000fe200078e0205 */
[----:B---3--:R-:W-:Y:S01]  /*2140*/  ISETP.GE.AND P0, PT, R3, R6, PT ;  /* 0x000000060300720c */ /* 0x008fe20003f06270 */
[----:B------:R-:W-:Y:S01]  /*2150*/  @UP1 ULOP3.LUT UR38, UR38, 0x1, UR4, 0x78, !UPT ;  /* 0x0000000126261892 */ /* 0x000fe2000f8e7804 */
[----:B------:R-:W-:Y:S01]  /*2160*/  LOP3.LUT R0, R18, 0x3, RZ, 0xc0, !PT ;  /* 0x0000000312007812 */ /* 0x000fe200078ec0ff */
[----:B------:R-:W-:Y:S01]  /*2170*/  IMAD.WIDE R12, R45, 0xc0, R12 ;  /* 0x000000c02d0c7825 */ /* 0x000fe200078e020c */
[----:B------:R-:W-:-:S02]  /*2180*/  ISETP.GE.OR P0, PT, R9, UR7, P0 ;  /* 0x0000000709007c0c */ /* 0x000fc40008706670 */
[----:B------:R-:W-:Y:S01]  /*2190*/  LOP3.LUT R4, R3, 0x6, R4, 0xf8, !PT ;  /* 0x0000000603047812 */ /* 0x000fe200078ef804 */
[----:B------:R-:W-:Y:S01]  /*21a0*/  IMAD R0, R0, -0x2, R6 ;  /* 0xfffffffe00007824 */ /* 0x000fe200078e0206 */
[----:B------:R-:W-:Y:S01]  /*21b0*/  IADD3 R60, -R9, UR7, R8 ;  /* 0x00000007093c7c10 */ /* 0x000fe2000fffe108 */
[----:B------:R-:W-:Y:S01]  /*21c0*/  IMAD R6, R21, UR8, RZ ;  /* 0x0000000815067c24 */ /* 0x000fe2000f8e02ff */
[----:B------:R-:W-:Y:S01]  /*21d0*/  SHF.R.S32.HI R5, RZ, 0x1f, R4 ;  /* 0x0000001fff057819 */ /* 0x000fe20000011404 */
[----:B------:R-:W-:Y:S02]  /*21e0*/  IMAD.IADD R3, R0, 0x1, -R3 ;  /* 0x0000000100037824 */ /* 0x000fe400078e0a03 */
[C---:B------:R-:W-:Y:S02]  /*21f0*/  IMAD R11, R41.reuse, UR9, R6 ;  /* 0x00000009290b7c24 */ /* 0x040fe4000f8e0206 */
[----:B------:R-:W-:-:S04]  /*2200*/  IMAD.WIDE.U32 R6, R41, UR8, R4 ;  /* 0x0000000829067c25 */ /* 0x000fc8000f8e0004 */
[----:B------:R-:W-:Y:S02]  /*2210*/  IMAD.IADD R7, R7, 0x1, R11 ;  /* 0x0000000107077824 */ /* 0x000fe400078e020b */
[----:B------:R-:W-:Y:S01]  /*2220*/  IMAD.MOV.U32 R0, RZ, RZ, -0x1 ;  /* 0xffffffffff007424 */ /* 0x000fe200078e00ff */
[----:B------:R-:W-:Y:S06]  /*2230*/  @P0 BRA `(.L_x_35) ;  /* 0x0000001400640947 */ /* 0x000fec0003800000 */
[----:B------:R-:W0:Y:S01]  /*2240*/  LDC.64 R10, c[0x0][0x5c8] ;  /* 0x00017200ff0a7b82 */ /* 0x000e220000000a00 */
[----:B-----5:R-:W-:Y:S01]  /*2250*/  FSETP.NEU.AND P1, PT, R42, RZ, PT ;  /* 0x000000ff2a00720b */ /* 0x020fe20003f2d000 */
[----:B------:R-:W-:Y:S01]  /*2260*/  BSSY B0, `(.L_x_35) ;  /* 0x0000156000007945 */ /* 0x000fe20003800000 */
[----:B------:R-:W-:-:S04]  /*2270*/  ISETP.GT.AND P2, PT, R60, RZ, PT ;  /* 0x000000ff3c00720c */ /* 0x000fc80003f44270 */
[----:B------:R-:W-:Y:S01]  /*2280*/  ISETP.GT.AND P0, PT, R3, RZ, P2 ;  /* 0x000000ff0300720c */ /* 0x000fe20001704270 */
[-C--:B0-----:R-:W-:Y:S02]  /*2290*/  IMAD R8, R13, R10.reuse, RZ ;  /* 0x0000000a0d087224 */ /* 0x081fe400078e02ff */
[----:B------:R-:W-:-:S04]  /*22a0*/  IMAD.WIDE.U32 R50, R12, R10, R6 ;  /* 0x0000000a0c327225 */ /* 0x000fc800078e0006 */
[----:B------:R-:W-:-:S04]  /*22b0*/  IMAD R7, R12, R11, R8 ;  /* 0x0000000b0c077224 */ /* 0x000fc800078e0208 */
[----:B------:R-:W-:Y:S01]  /*22c0*/  IMAD.IADD R53, R51, 0x1, R7 ;  /* 0x0000000133357824 */ /* 0x000fe200078e0207 */
[----:B------:R-:W-:Y:S06]  /*22d0*/  @!P1 BRA `(.L_x_36) ;  /* 0x0000000c00dc9947 */ /* 0x000fec0003800000 */
[----:B------:R-:W0:Y:S01]  /*22e0*/  LDC.64 R8, c[0x0][0x5b8] ;  /* 0x00016e00ff087b82 */ /* 0x000e220000000a00 */
[----:B------:R-:W-:-:S07]  /*22f0*/  ULDC.64 UR4, c[0x0][0x5c0] ;  /* 0x0001700000047ab9 */ /* 0x000fce0000000a00 */
[----:B------:R-:W1:Y:S08]  /*2300*/  LDC.64 R14, c[0x0][0x5b0] ;  /* 0x00016c00ff0e7b82 */ /* 0x000e700000000a00 */
[----:B------:R-:W2:Y:S01]  /*2310*/  LDC.64 R6, c[0x0][0x5a8] ;  /* 0x00016a00ff067b82 */ /* 0x000ea20000000a00 */
[-C--:B0-----:R-:W-:Y:S02]  /*2320*/  IMAD R20, R21, R8.reuse, RZ ;  /* 0x0000000815147224 */ /* 0x081fe400078e02ff */
[----:B------:R-:W-:-:S04]  /*2330*/  IMAD.WIDE.U32 R44, R41, R8, R4 ;  /* 0x00000008292c7225 */ /* 0x000fc800078e0004 */
[----:B------:R-:W-:Y:S02]  /*2340*/  IMAD R63, R41, R9, R20 ;  /* 0x00000009293f7224 */ /* 0x000fe400078e0214 */
[-C--:B-1----:R-:W-:Y:S02]  /*2350*/  IMAD R9, R13, R14.reuse, RZ ;  /* 0x0000000e0d097224 */ /* 0x082fe400078e02ff */
[----:B------:R-:W-:Y:S02]  /*2360*/  IMAD.IADD R21, R45, 0x1, R63 ;  /* 0x000000012d157824 */ /* 0x000fe400078e023f */
[----:B------:R-:W-:Y:S02]  /*2370*/  IMAD.MOV.U32 R20, RZ, RZ, R44 ;  /* 0x000000ffff147224 */ /* 0x000fe400078e002c */
[C---:B------:R-:W-:Y:S02]  /*2380*/  IMAD R65, R12.reuse, R15, R9 ;  /* 0x0000000f0c417224 */ /* 0x040fe400078e0209 */
[----:B------:R-:W-:-:S04]  /*2390*/  IMAD.WIDE.U32 R46, R12, R14, R20 ;  /* 0x0000000e0c2e7225 */ /* 0x000fc800078e0014 */
[----:B------:R-:W-:Y:S01]  /*23a0*/  IMAD.IADD R9, R47, 0x1, R65 ;  /* 0x000000012f097824 */ /* 0x000fe200078e0241 */
[----:B--2---:R-:W-:-:S04]  /*23b0*/  LEA R48, P1, R46, R6, 0x1 ;  /* 0x000000062e307211 */ /* 0x004fc800078208ff */
[----:B------:R-:W-:-:S05]  /*23c0*/  LEA.HI.X R49, R46, R7, R9, 0x1, P1 ;  /* 0x000000072e317211 */ /* 0x000fca00008f0c09 */
[----:B------:R-:W2:Y:S01]  /*23d0*/  @P0 LDG.E.LTC128B.U16 R9, desc[UR36][R48.64] ;  /* 0x0000002430090981 */ /* 0x000ea2000c1e1520 */
[----:B------:R-:W-:Y:S01]  /*23e0*/  LEA R52, P1, R50, UR4, 0x1 ;  /* 0x0000000432347c11 */ /* 0x000fe2000f8208ff */
[----:B------:R-:W-:Y:S01]  /*23f0*/  IMAD.WIDE.U32 R46, R12, R14, R4 ;  /* 0x0000000e0c2e7225 */ /* 0x000fe200078e0004 */
[----:B------:R-:W-:Y:S02]  /*2400*/  BSSY B1, `(.L_x_37) ;  /* 0x0000012000017945 */ /* 0x000fe40003800000 */
[----:B------:R-:W-:Y:S01]  /*2410*/  LEA.HI.X R53, R50, UR5, R53, 0x1, P1 ;  /* 0x0000000532357c11 */ /* 0x000fe200088f0c35 */
[----:B------:R-:W-:Y:S01]  /*2420*/  IMAD.IADD R47, R65, 0x1, R47 ;  /* 0x00000001412f7824 */ /* 0x000fe200078e022f */
[----:B------:R-:W-:Y:S01]  /*2430*/  ISETP.GT.AND P1, PT, R3, 0x1, P2 ;  /* 0x000000010300780c */ /* 0x000fe20001724270 */
[----:B------:R-:W-:-:S03]  /*2440*/  IMAD.WIDE.U32 R46, R41, R8, R46 ;  /* 0x00000008292e7225 */ /* 0x000fc600078e002e */
[----:B------:R-:W-:Y:S01]  /*2450*/  LEA R50, P3, R46, R6, 0x1 ;  /* 0x000000062e327211 */ /* 0x000fe200078608ff */
[----:B--2---:R-:W-:-:S04]  /*2460*/  IMAD.U32 R51, R9, 0x10000, RZ ;  /* 0x0001000009337824 */ /* 0x004fc800078e00ff */
[----:B------:R-:W-:-:S04]  /*2470*/  FMUL R51, R51, R42 ;  /* 0x0000002a33337220 */ /* 0x000fc80000400000 */
[----:B------:R-:W-:Y:S01]  /*2480*/  FFMA R51, R32, R40, R51 ;  /* 0x0000002820337223 */ /* 0x000fe20000000033 */
[----:B------:R-:W-:-:S04]  /*2490*/  IMAD.IADD R32, R63, 0x1, R47 ;  /* 0x000000013f207824 */ /* 0x000fc800078e022f */
[----:B------:R-:W-:-:S04]  /*24a0*/  F2FP.BF16.F32.PACK_AB R51, RZ, R51 ;  /* 0x00000033ff33723e */ /* 0x000fc800000010ff */
[----:B------:R-:W-:Y:S02]  /*24b0*/  PRMT R47, R51, 0x7610, R47 ;  /* 0x00007610332f7816 */ /* 0x000fe4000000002f */
[----:B------:R-:W-:Y:S01]  /*24c0*/  LEA.HI.X R51, R46, R7, R32, 0x1, P3 ;  /* 0x000000072e337211 */ /* 0x000fe200018f0c20 */
[C---:B------:R-:W-:Y:S02]  /*24d0*/  IMAD.SHL.U32 R46, R14.reuse, 0x8, RZ ;  /* 0x000000080e2e7824 */ /* 0x040fe400078e00ff */
[----:B------:R0:W-:Y:S02]  /*24e0*/  @P0 STG.E.U16 desc[UR36][R52.64], R47 ;  /* 0x0000002f34000986 */ /* 0x0001e4000c101524 */
[----:B0-----:R-:W-:Y:S01]  /*24f0*/  SHF.L.U64.HI R47, R14, 0x3, R15 ;  /* 0x000000030e2f7819 */ /* 0x001fe2000001020f */
[----:B------:R-:W-:Y:S06]  /*2500*/  @!P1 BRA `(.L_x_38) ;  /* 0x0000000000049947 */ /* 0x000fec0003800000 */
[----:B------:R0:W5:Y:S02]  /*2510*/  LDG.E.LTC128B.U16 R9, desc[UR36][R50.64+0x2] ;  /* 0x0000022432097981 */ /* 0x000164000c1e1520 */
.L_x_38:
[----:B------:R-:W-:Y:S05]  /*2520*/  BSYNC B1 ;  /* 0x0000000000017941 */ /* 0x000fea0003800000 */
.L_x_37:
[C---:B-----5:R-:W-:Y:S01]  /*2530*/  IMAD.U32 R49, R9.reuse, 0x10000, RZ ;  /* 0x0001000009317824 */ /* 0x060fe200078e00ff */
[----:B------:R-:W-:Y:S01]  /*2540*/  ISETP.GT.AND P0, PT, R60, 0x8, PT ;  /* 0x000000083c00780c */ /* 0x000fe20003f04270 */
[----:B------:R-:W-:Y:S01]  /*2550*/  IMAD.WIDE.U32 R54, R12, R14, R46 ;  /* 0x0000000e0c367225 */ /* 0x000fe200078e002e */
[----:B------:R-:W-:-:S03]  /*2560*/  PRMT R58, R9, 0x7610, R58 ;  /* 0x00007610093a7816 */ /* 0x000fc6000000003a */
[----:B------:R-:W-:Y:S01]  /*2570*/  FMUL R32, R49, R42 ;  /* 0x0000002a31207220 */ /* 0x000fe20000400000 */
[----:B------:R-:W-:Y:S01]  /*2580*/  ISETP.GT.AND P3, PT, R3, RZ, P0 ;  /* 0x000000ff0300720c */ /* 0x000fe20000764270 */
[----:B------:R-:W-:Y:S01]  /*2590*/  IMAD.IADD R67, R65, 0x1, R55 ;  /* 0x0000000141437824 */ /* 0x000fe200078e0237 */
[----:B------:R-:W-:Y:S01]  /*25a0*/  IADD3 R48, P4, R44, R54, RZ ;  /* 0x000000362c307210 */ /* 0x000fe20007f9e0ff */
[----:B------:R-:W-:-:S04]  /*25b0*/  FFMA R33, R33, R40, R32 ;  /* 0x0000002821217223 */ /* 0x000fc80000000020 */
[----:B------:R-:W-:Y:S01]  /*25c0*/  IMAD.X R49, R67, 0x1, R21, P4 ;  /* 0x0000000143317824 */ /* 0x000fe200020e0615 */
[C---:B------:R-:W-:Y:S02]  /*25d0*/  LEA R32, P4, R48.reuse, R6, 0x1 ;  /* 0x0000000630207211 */ /* 0x040fe400078808ff */
[----:B------:R-:W-:Y:S02]  /*25e0*/  F2FP.BF16.F32.PACK_AB R56, RZ, R33 ;  /* 0x00000021ff38723e */ /* 0x000fe400000010ff */
[--C-:B------:R-:W-:Y:S02]  /*25f0*/  LEA.HI.X R33, R48, R7, R49.reuse, 0x1, P4 ;  /* 0x0000000730217211 */ /* 0x100fe400020f0c31 */
[----:B------:R-:W-:-:S05]  /*2600*/  PRMT R49, R56, 0x7610, R49 ;  /* 0x0000761038317816 */ /* 0x000fca0000000031 */
[----:B------:R1:W-:Y:S04]  /*2610*/  @P1 STG.E.U16 desc[UR36][R52.64+0x2], R49 ;  /* 0x0000023134001986 */ /* 0x0003e8000c101524 */
[----:B------:R2:W3:Y:S01]  /*2620*/  @P3 LDG.E.LTC128B.U16 R58, desc[UR36][R32.64] ;  /* 0x00000024203a3981 */ /* 0x0004e2000c1e1520 */
[C---:B------:R-:W-:Y:S01]  /*2630*/  IMAD.SHL.U32 R59, R10.reuse, 0x10, RZ ;  /* 0x000000100a3b7824 */ /* 0x040fe200078e00ff */
[----:B------:R-:W-:Y:S01]  /*2640*/  SHF.L.U64.HI R61, R10, 0x4, R11 ;  /* 0x000000040a3d7819 */ /* 0x000fe2000001020b */
[----:B------:R-:W-:Y:S01]  /*2650*/  BSSY B1, `(.L_x_39) ;  /* 0x0000011000017945 */ /* 0x000fe20003800000 */
[----:B------:R-:W-:Y:S02]  /*2660*/  IADD3 R48, P1, R4, R54, RZ ;  /* 0x0000003604307210 */ /* 0x000fe40007f3e0ff */
[----:B------:R-:W-:-:S03]  /*2670*/  IADD3 R56, P4, R59, R52, RZ ;  /* 0x000000343b387210 */ /* 0x000fc60007f9e0ff */
[----:B-1----:R-:W-:Y:S01]  /*2680*/  IMAD.X R49, R5, 0x1, R67, P1 ;  /* 0x0000000105317824 */ /* 0x002fe200008e0643 */
[----:B------:R-:W-:Y:S01]  /*2690*/  ISETP.GT.AND P1, PT, R3, 0x1, P0 ;  /* 0x000000010300780c */ /* 0x000fe20000724270 */
[----:B------:R-:W-:Y:S02]  /*26a0*/  IMAD.X R57, R61, 0x1, R53, P4 ;  /* 0x000000013d397824 */ /* 0x000fe400020e0635 */
[----:B------:R-:W-:-:S03]  /*26b0*/  IMAD.WIDE.U32 R48, R41, R8, R48 ;  /* 0x0000000829307225 */ /* 0x000fc600078e0030 */
[----:B--2---:R-:W-:Y:S01]  /*26c0*/  LEA R32, P5, R48, R6, 0x1 ;  /* 0x0000000630207211 */ /* 0x004fe200078a08ff */
[----:B---3--:R-:W-:-:S04]  /*26d0*/  IMAD.U32 R9, R58, 0x10000, RZ ;  /* 0x000100003a097824 */ /* 0x008fc800078e00ff */
[----:B------:R-:W-:-:S04]  /*26e0*/  FMUL R9, R9, R42 ;  /* 0x0000002a09097220 */ /* 0x000fc80000400000 */
[----:B------:R-:W-:Y:S01]  /*26f0*/  FFMA R9, R34, R40, R9 ;  /* 0x0000002822097223 */ /* 0x000fe20000000009 */
[----:B------:R-:W-:-:S04]  /*2700*/  IMAD.IADD R34, R63, 0x1, R49 ;  /* 0x000000013f227824 */ /* 0x000fc800078e0231 */
[----:B------:R-:W-:Y:S02]  /*2710*/  F2FP.BF16.F32.PACK_AB R9, RZ, R9 ;  /* 0x00000009ff09723e */ /* 0x000fe400000010ff */
[----:B------:R-:W-:-:S03]  /*2720*/  LEA.HI.X R33, R48, R7, R34, 0x1, P5 ;  /* 0x0000000730217211 */ /* 0x000fc600028f0c22 */
[----:B------:R1:W-:Y:S01]  /*2730*/  @P3 STG.E.U16 desc[UR36][R56.64], R9 ;  /* 0x0000000938003986 */ /* 0x0003e2000c101524 */
[----:B------:R-:W-:Y:S05]  /*2740*/  @!P1 BRA `(.L_x_40) ;  /* 0x0000000000049947 */ /* 0x000fea0003800000 */
[----:B------:R2:W5:Y:S02]  /*2750*/  LDG.E.LTC128B.U16 R58, desc[UR36][R32.64+0x2] ;  /* 0x00000224203a7981 */ /* 0x000564000c1e1520 */
.L_x_40:
[----:B------:R-:W-:Y:S05]  /*2760*/  BSYNC B1 ;  /* 0x0000000000017941 */ /* 0x000fea0003800000 */
.L_x_39:
[----:B-1---5:R-:W-:Y:S01]  /*2770*/  IMAD.U32 R9, R58, 0x10000, RZ ;  /* 0x000100003a097824 */ /* 0x022fe200078e00ff */
[----:B------:R-:W-:Y:S01]  /*2780*/  ISETP.GT.AND P3, PT, R3, 0x8, P2 ;  /* 0x000000080300780c */ /* 0x000fe20001764270 */
[----:B------:R-:W-:Y:S02]  /*2790*/  BSSY B1, `(.L_x_41) ;  /* 0x0000007000017945 */ /* 0x000fe40003800000 */
[----:B------:R-:W-:-:S04]  /*27a0*/  FMUL R34, R9, R42 ;  /* 0x0000002a09227220 */ /* 0x000fc80000400000 */
[----:B------:R-:W-:-:S05]  /*27b0*/  FFMA R34, R35, R40, R34 ;  /* 0x0000002823227223 */ /* 0x000fca0000000022 */
[----:B------:R-:W-:-:S05]  /*27c0*/  F2FP.BF16.F32.PACK_AB R34, RZ, R34 ;  /* 0x00000022ff22723e */ /* 0x000fca00000010ff */
[----:B------:R1:W-:Y:S01]  /*27d0*/  @P1 STG.E.U16 desc[UR36][R56.64+0x2], R34 ;  /* 0x0000022238001986 */ /* 0x0003e2000c101524 */
[----:B------:R-:W-:Y:S05]  /*27e0*/  @!P3 BRA `(.L_x_42) ;  /* 0x000000000004b947 */ /* 0x000fea0003800000 */
[----:B------:R3:W5:Y:S02]  /*27f0*/  LDG.E.LTC128B.U16 R58, desc[UR36][R50.64+0x10] ;  /* 0x00001024323a7981 */ /* 0x000764000c1e1520 */
.L_x_42:
[----:B------:R-:W-:Y:S05]  /*2800*/  BSYNC B1 ;  /* 0x0000000000017941 */ /* 0x000fea0003800000 */
.L_x_41:
[----:B-----5:R-:W-:Y:S01]  /*2810*/  IMAD.U32 R9, R58, 0x10000, RZ ;  /* 0x000100003a097824 */ /* 0x020fe200078e00ff */
        /* <DEDUP_REMOVED lines=8> */
.L_x_44:
[----:B------:R-:W-:Y:S05]  /*28a0*/  BSYNC B1 ;  /* 0x0000000000017941 */ /* 0x000fea0003800000 */
.L_x_43:
[----:B----45:R-:W-:Y:S01]  /*28b0*/  IMAD.U32 R9, R58, 0x10000, RZ ;  /* 0x000100003a097824 */ /* 0x030fe200078e00ff */
[----:B------:R-:W-:Y:S01]  /*28c0*/  ISETP.GT.AND P3, PT, R3, 0x8, P0 ;  /* 0x000000080300780c */ /* 0x000fe20000764270 */
[----:B------:R-:W-:Y:S02]  /*28d0*/  BSSY B1, `(.L_x_45) ;  /* 0x0000007000017945 */ /* 0x000fe40003800000 */
[----:B-1----:R-:W-:-:S04]  /*28e0*/  FMUL R34, R9, R42 ;  /* 0x0000002a09227220 */ /* 0x002fc80000400000 */
[----:B------:R-:W-:-:S05]  /*28f0*/  FFMA R34, R37, R40, R34 ;  /* 0x0000002825227223 */ /* 0x000fca0000000022 */
[----:B------:R-:W-:-:S05]  /*2900*/  F2FP.BF16.F32.PACK_AB R34, RZ, R34 ;  /* 0x00000022ff22723e */ /* 0x000fca00000010ff */
[----:B------:R1:W-:Y:S01]  /*2910*/  @P2 STG.E.U16 desc[UR36][R52.64+0x12], R34 ;  /* 0x0000122234002986 */ /* 0x0003e2000c101524 */
[----:B------:R-:W-:Y:S05]  /*2920*/  @!P3 BRA `(.L_x_46) ;  /* 0x000000000004b947 */ /* 0x000fea0003800000 */
[----:B------:R4:W5:Y:S02]  /*2930*/  LDG.E.LTC128B.U16 R58, desc[UR36][R32.64+0x10] ;  /* 0x00001024203a7981 */ /* 0x000964000c1e1520 */
.L_x_46:
[----:B------:R-:W-:Y:S05]  /*2940*/  BSYNC B1 ;  /* 0x0000000000017941 */ /* 0x000fea0003800000 */
.L_x_45:
        /* <DEDUP_REMOVED lines=9> */
.L_x_48:
[----:B------:R-:W-:Y:S05]  /*29e0*/  BSYNC B1 ;  /* 0x0000000000017941 */ /* 0x000fea0003800000 */
.L_x_47:
[----:B0-2-4-:R-:W-:Y:S01]  /*29f0*/  IMAD.MOV.U32 R32, RZ, RZ, R54 ;  /* 0x000000ffff207224 */ /* 0x015fe200078e0036 */
[----:B------:R-:W-:Y:S01]  /*2a00*/  ISETP.GT.AND P0, PT, R60, 0x80, PT ;  /* 0x000000803c00780c */ /* 0x000fe20003f04270 */
[----:B------:R-:W-:Y:S02]  /*2a10*/  IMAD.MOV.U32 R33, RZ, RZ, R67 ;  /* 0x000000ffff217224 */ /* 0x000fe400078e0043 */
[----:B-----5:R-:W-:Y:S01]  /*2a20*/  IMAD.U32 R9, R58, 0x10000, RZ ;  /* 0x000100003a097824 */ /* 0x020fe200078e00ff */
[----:B------:R-:W-:Y:S01]  /*2a30*/  ISETP.GT.AND P2, PT, R3, RZ, P0 ;  /* 0x000000ff0300720c */ /* 0x000fe20000744270 */
[----:B------:R-:W-:-:S04]  /*2a40*/  IMAD.WIDE.U32 R48, R14, 0x78, R32 ;  /* 0x000000780e307825 */ /* 0x000fc800078e0020 */
[----:B------:R-:W-:Y:S01]  /*2a50*/  FMUL R32, R9, R42 ;  /* 0x0000002a09207220 */ /* 0x000fe20000400000 */
[----:B------:R-:W-:Y:S01]  /*2a60*/  IMAD R15, R15, 0x78, RZ ;  /* 0x000000780f0f7824 */ /* 0x000fe200078e02ff */
[----:B------:R-:W-:Y:S02]  /*2a70*/  IADD3 R9, P3, R44, R48, RZ ;  /* 0x000000302c097210 */ /* 0x000fe40007f7e0ff */
[----:B------:R-:W-:Y:S01]  /*2a80*/  FFMA R39, R39, R40, R32 ;  /* 0x0000002827277223 */ /* 0x000fe20000000020 */
[----:B-1----:R-:W-:-:S04]  /*2a90*/  IMAD.IADD R53, R49, 0x1, R15 ;  /* 0x0000000131357824 */ /* 0x002fc800078e020f */
[----:B------:R-:W-:Y:S01]  /*2aa0*/  F2FP.BF16.F32.PACK_AB R39, RZ, R39 ;  /* 0x00000027ff27723e */ /* 0x000fe200000010ff */
[----:B------:R-:W-:Y:S01]  /*2ab0*/  IMAD.X R34, R53, 0x1, R21, P3 ;  /* 0x0000000135227824 */ /* 0x000fe200018e0615 */
[----:B------:R-:W-:-:S03]  /*2ac0*/  LEA R32, P3, R9, R6, 0x1 ;  /* 0x0000000609207211 */ /* 0x000fc600078608ff */
[----:B------:R0:W-:Y:S01]  /*2ad0*/  @P1 STG.E.U16 desc[UR36][R56.64+0x12], R39 ;  /* 0x0000122738001986 */ /* 0x0001e2000c101524 */
[----:B------:R-:W-:-:S05]  /*2ae0*/  LEA.HI.X R33, R9, R7, R34, 0x1, P3 ;  /* 0x0000000709217211 */ /* 0x000fca00018f0c22 */
[----:B------:R1:W2:Y:S01]  /*2af0*/  @P2 LDG.E.LTC128B.U16 R58, desc[UR36][R32.64] ;  /* 0x00000024203a2981 */ /* 0x0002a2000c1e1520 */
[----:B------:R-:W-:Y:S01]  /*2b00*/  IMAD.WIDE.U32 R34, R14, 0x78, R46 ;  /* 0x000000780e227825 */ /* 0x000fe200078e002e */
[----:B------:R-:W-:Y:S01]  /*2b10*/  ISETP.GT.AND P3, PT, R3, 0x1, P0 ;  /* 0x000000010300780c */ /* 0x000fe20000764270 */
[----:B------:R-:W-:Y:S02]  /*2b20*/  BSSY B1, `(.L_x_49) ;  /* 0x0000016000017945 */ /* 0x000fe40003800000 */
[----:B---3--:R-:W-:Y:S02]  /*2b30*/  IMAD R51, R11, 0xf0, RZ ;  /* 0x000000f00b337824 */ /* 0x008fe400078e02ff */
[----:B0-----:R-:W-:Y:S01]  /*2b40*/  IMAD.WIDE.U32 R56, R10, 0xf0, R56 ;  /* 0x000000f00a387825 */ /* 0x001fe200078e0038 */
[----:B-1----:R-:W-:-:S03]  /*2b50*/  IADD3 R32, P4, R46, R34, RZ ;  /* 0x000000222e207210 */ /* 0x002fc60007f9e0ff */
[----:B------:R-:W-:Y:S02]  /*2b60*/  IMAD.IADD R35, R15, 0x1, R35 ;  /* 0x000000010f237824 */ /* 0x000fe400078e0223 */
[----:B------:R-:W-:Y:S02]  /*2b70*/  IMAD.IADD R11, R57, 0x1, R51 ;  /* 0x00000001390b7824 */ /* 0x000fe400078e0233 */
[----:B------:R-:W-:-:S03]  /*2b80*/  IMAD.WIDE.U32 R36, R12, R14, R34 ;  /* 0x0000000e0c247225 */ /* 0x000fc600078e0022 */
[----:B------:R-:W-:-:S04]  /*2b90*/  IADD3 R36, P1, R4, R36, RZ ;  /* 0x0000002404247210 */ /* 0x000fc80007f3e0ff */
[----:B------:R-:W-:-:S03]  /*2ba0*/  IADD3.X R37, R5, R65, R37, P1, !PT ;  /* 0x0000004105257210 */ /* 0x000fc60000ffe425 */
[----:B------:R-:W-:-:S03]  /*2bb0*/  IMAD.WIDE.U32 R36, R41, R8, R36 ;  /* 0x0000000829247225 */ /* 0x000fc600078e0024 */
[----:B------:R-:W-:Y:S01]  /*2bc0*/  LEA R38, P1, R36, R6, 0x1 ;  /* 0x0000000624267211 */ /* 0x000fe200078208ff */
[----:B--2---:R-:W-:-:S04]  /*2bd0*/  IMAD.U32 R9, R58, 0x10000, RZ ;  /* 0x000100003a097824 */ /* 0x004fc800078e00ff */
[----:B------:R-:W-:-:S04]  /*2be0*/  FMUL R9, R9, R42 ;  /* 0x0000002a09097220 */ /* 0x000fc80000400000 */
[----:B------:R-:W-:-:S05]  /*2bf0*/  FFMA R9, R24, R40, R9 ;  /* 0x0000002818097223 */ /* 0x000fca0000000009 */
[----:B------:R-:W-:Y:S01]  /*2c00*/  F2FP.BF16.F32.PACK_AB R10, RZ, R9 ;  /* 0x00000009ff0a723e */ /* 0x000fe200000010ff */
[----:B------:R-:W-:-:S03]  /*2c10*/  IMAD.IADD R9, R63, 0x1, R37 ;  /* 0x000000013f097824 */ /* 0x000fc600078e0225 */
[----:B------:R-:W-:Y:S01]  /*2c20*/  PRMT R15, R10, 0x7610, R15 ;  /* 0x000076100a0f7816 */ /* 0x000fe2000000000f */
[----:B------:R-:W-:Y:S01]  /*2c30*/  @P2 IMAD.MOV.U32 R10, RZ, RZ, R56 ;  /* 0x000000ffff0a2224 */ /* 0x000fe200078e0038 */
[----:B------:R-:W-:-:S04]  /*2c40*/  LEA.HI.X R39, R36, R7, R9, 0x1, P1 ;  /* 0x0000000724277211 */ /* 0x000fc800008f0c09 */
[----:B------:R0:W-:Y:S01]  /*2c50*/  @P2 STG.E.U16 desc[UR36][R10.64], R15 ;  /* 0x0000000f0a002986 */ /* 0x0001e2000c101524 */
[----:B------:R-:W-:Y:S05]  /*2c60*/  @!P3 BRA `(.L_x_50) ;  /* 0x000000000004b947 */ /* 0x000fea0003800000 */
[----:B------:R1:W5:Y:S02]  /*2c70*/  LDG.E.LTC128B.U16 R58, desc[UR36][R38.64+0x2] ;  /* 0x00000224263a7981 */ /* 0x000364000c1e1520 */
.L_x_50:
[----:B------:R-:W-:Y:S05]  /*2c80*/  BSYNC B1 ;  /* 0x0000000000017941 */ /* 0x000fea0003800000 */
.L_x_49:
[----:B-----5:R-:W-:Y:S01]  /*2c90*/  IMAD.U32 R9, R58, 0x10000, RZ ;  /* 0x000100003a097824 */ /* 0x020fe200078e00ff */
[----:B------:R-:W-:Y:S01]  /*2ca0*/  ISETP.GT.AND P1, PT, R60, 0x88, PT ;  /* 0x000000883c00780c */ /* 0x000fe20003f24270 */
[----:B------:R-:W-:Y:S01]  /*2cb0*/  @P3 IMAD.MOV.U32 R24, RZ, RZ, R56 ;  /* 0x000000ffff183224 */ /* 0x000fe200078e0038 */
[----:B------:R-:W-:Y:S01]  /*2cc0*/  BSSY B1, `(.L_x_51) ;  /* 0x0000010000017945 */ /* 0x000fe20003800000 */
[----:B------:R-:W-:Y:S01]  /*2cd0*/  FMUL R20, R9, R42 ;  /* 0x0000002a09147220 */ /* 0x000fe20000400000 */
[----:B------:R-:W-:Y:S01]  /*2ce0*/  IMAD.X R33, R35, 0x1, R47, P4 ;  /* 0x0000000123217824 */ /* 0x000fe200020e062f */
[----:B------:R-:W-:Y:S02]  /*2cf0*/  IADD3 R44, P2, P4, R44, R48, R46 ;  /* 0x000000302c2c7210 */ /* 0x000fe40007c5e02e */
[----:B------:R-:W-:Y:S01]  /*2d00*/  FFMA R20, R25, R40, R20 ;  /* 0x0000002819147223 */ /* 0x000fe20000000014 */
[----:B------:R-:W-:Y:S01]  /*2d10*/  @P3 IMAD.MOV.U32 R25, RZ, RZ, R11 ;  /* 0x000000ffff193224 */ /* 0x000fe200078e000b */
[----:B------:R-:W-:Y:S01]  /*2d20*/  IADD3.X R21, R21, R53, R47, P2, P4 ;  /* 0x0000003515157210 */ /* 0x000fe200017e842f */
[----:B0-----:R-:W-:Y:S01]  /*2d30*/  IMAD.WIDE.U32 R14, R12, R14, R32 ;  /* 0x0000000e0c0e7225 */ /* 0x001fe200078e0020 */
[----:B------:R-:W-:-:S02]  /*2d40*/  ISETP.GT.AND P2, PT, R3, RZ, P1 ;  /* 0x000000ff0300720c */ /* 0x000fc40000f44270 */
[----:B------:R-:W-:Y:S02]  /*2d50*/  F2FP.BF16.F32.PACK_AB R9, RZ, R20 ;  /* 0x00000014ff09723e */ /* 0x000fe400000010ff */
[----:B------:R-:W-:Y:S02]  /*2d60*/  LEA R12, P4, R44, R6, 0x1 ;  /* 0x000000062c0c7211 */ /* 0x000fe400078808ff */
[----:B------:R-:W-:Y:S01]  /*2d70*/  IADD3 R20, P5, R4, R14, RZ ;  /* 0x0000000e04147210 */ /* 0x000fe20007fbe0ff */
[----:B------:R0:W-:Y:S01]  /*2d80*/  @P3 STG.E.U16 desc[UR36][R24.64+0x2], R9 ;  /* 0x0000020918003986 */ /* 0x0001e2000c101524 */
[----:B------:R-:W-:-:S05]  /*2d90*/  LEA.HI.X R13, R44, R7, R21, 0x1, P4 ;  /* 0x000000072c0d7211 */ /* 0x000fca00020f0c15 */
[----:B------:R-:W-:Y:S06]  /*2da0*/  @!P2 BRA `(.L_x_52) ;  /* 0x000000000004a947 */ /* 0x000fec0003800000 */
[----:B------:R2:W5:Y:S02]  /*2db0*/  LDG.E.LTC128B.U16 R58, desc[UR36][R12.64] ;  /* 0x000000240c3a7981 */ /* 0x000564000c1e1520 */
.L_x_52:
[----:B------:R-:W-:Y:S05]  /*2dc0*/  BSYNC B1 ;  /* 0x0000000000017941 */ /* 0x000fea0003800000 */
.L_x_51:
[----:B0----5:R-:W-:Y:S01]  /*2dd0*/  IMAD.U32 R9, R58, 0x10000, RZ ;  /* 0x000100003a097824 */ /* 0x021fe200078e00ff */
[----:B------:R-:W-:Y:S01]  /*2de0*/  IADD3.X R21, R5, R65, R15, P5, !PT ;  /* 0x0000004105157210 */ /* 0x000fe20002ffe40f */
[----:B------:R-:W-:Y:S01]  /*2df0*/  BSSY B1, `(.L_x_53) ;  /* 0x000000e000017945 */ /* 0x000fe20003800000 */
[----:B------:R-:W-:Y:S01]  /*2e00*/  IADD3 R4, P4, R59, R56, RZ ;  /* 0x000000383b047210 */ /* 0x000fe20007f9e0ff */
[----:B------:R-:W-:Y:S01]  /*2e10*/  FMUL R5, R9, R42 ;  /* 0x0000002a09057220 */ /* 0x000fe20000400000 */
[----:B------:R-:W-:Y:S01]  /*2e20*/  ISETP.GT.AND P3, PT, R3, 0x1, P1 ;  /* 0x000000010300780c */ /* 0x000fe20000f64270 */
[----:B------:R-:W-:-:S04]  /*2e30*/  IMAD.WIDE.U32 R8, R41, R8, R20 ;  /* 0x0000000829087225 */ /* 0x000fc800078e0014 */
[----:B------:R-:W-:Y:S01]  /*2e40*/  FFMA R5, R26, R40, R5 ;  /* 0x000000281a057223 */ /* 0x000fe20000000005 */
[----:B------:R-:W-:Y:S01]  /*2e50*/  IMAD.IADD R9, R63, 0x1, R9 ;  /* 0x000000013f097824 */ /* 0x000fe200078e0209 */
[----:B------:R-:W-:-:S03]  /*2e60*/  LEA R6, P5, R8, R6, 0x1 ;  /* 0x0000000608067211 */ /* 0x000fc600078a08ff */
[----:B------:R-:W-:Y:S01]  /*2e70*/  F2FP.BF16.F32.PACK_AB R10, RZ, R5 ;  /* 0x00000005ff0a723e */ /* 0x000fe200000010ff */
[----:B------:R-:W-:Y:S01]  /*2e80*/  IMAD.X R5, R11, 0x1, R61, P4 ;  /* 0x000000010b057824 */ /* 0x000fe200020e063d */
[----:B------:R-:W-:-:S04]  /*2e90*/  LEA.HI.X R7, R8, R7, R9, 0x1, P5 ;  /* 0x0000000708077211 */ /* 0x000fc800028f0c09 */
[----:B------:R0:W-:Y:S01]  /*2ea0*/  @P2 STG.E.U16 desc[UR36][R4.64], R10 ;  /* 0x0000000a04002986 */ /* 0x0001e2000c101524 */
[----:B------:R-:W-:Y:S05]  /*2eb0*/  @!P3 BRA `(.L_x_54) ;  /* 0x000000000004b947 */ /* 0x000fea0003800000 */
[----:B------:R3:W5:Y:S02]  /*2ec0*/  LDG.E.LTC128B.U16 R58, desc[UR36][R6.64+0x2] ;  /* 0x00000224063a7981 */ /* 0x000764000c1e1520 */
.L_x_54:
[----:B------:R-:W-:Y:S05]  /*2ed0*/  BSYNC B1 ;  /* 0x0000000000017941 */ /* 0x000fea0003800000 */
.L_x_53:
        /* <DEDUP_REMOVED lines=9> */
.L_x_56:
[----:B------:R-:W-:Y:S05]  /*2f70*/  BSYNC B1 ;  /* 0x0000000000017941 */ /* 0x000fea0003800000 */
.L_x_55:
[----:B0---45:R-:W-:Y:S01]  /*2f80*/  IMAD.U32 R5, R58, 0x10000, RZ ;  /* 0x000100003a057824 */ /* 0x031fe200078e00ff */
[----:B------:R-:W-:Y:S01]  /*2f90*/  ISETP.GT.AND P0, PT, R3, 0x9, P0 ;  /* 0x000000090300780c */ /* 0x000fe20000704270 */
[----:B------:R-:W-:Y:S02]  /*2fa0*/  BSSY B1, `(.L_x_57) ;  /* 0x000000a000017945 */ /* 0x000fe40003800000 */
[----:B------:R-:W-:-:S04]  /*2fb0*/  FMUL R5, R5, R42 ;  /* 0x0000002a05057220 */ /* 0x000fc80000400000 */
[----:B------:R-:W-:-:S05]  /*2fc0*/  FFMA R5, R28, R40, R5 ;  /* 0x000000281c057223 */ /* 0x000fca0000000005 */
[----:B------:R-:W-:Y:S01]  /*2fd0*/  F2FP.BF16.F32.PACK_AB R4, RZ, R5 ;  /* 0x00000005ff04723e */ /* 0x000fe200000010ff */
[----:B------:R-:W-:-:S03]  /*2fe0*/  IMAD.IADD R5, R51, 0x1, R57 ;  /* 0x0000000133057824 */ /* 0x000fc600078e0239 */
[----:B------:R-:W-:Y:S01]  /*2ff0*/  PRMT R8, R4, 0x7610, R8 ;  /* 0x0000761004087816 */ /* 0x000fe20000000008 */
[----:B------:R-:W-:-:S05]  /*3000*/  @P2 IMAD.MOV.U32 R4, RZ, RZ, R56 ;  /* 0x000000ffff042224 */ /* 0x000fca00078e0038 */
[----:B------:R0:W-:Y:S01]  /*3010*/  @P2 STG.E.U16 desc[UR36][R4.64+0x10], R8 ;  /* 0x0000100804002986 */ /* 0x0001e2000c101524 */
[----:B------:R-:W-:Y:S05]  /*3020*/  @!P0 BRA `(.L_x_58) ;  /* 0x0000000000048947 */ /* 0x000fea0003800000 */
[----:B------:R4:W5:Y:S02]  /*3030*/  LDG.E.LTC128B.U16 R58, desc[UR36][R38.64+0x12] ;  /* 0x00001224263a7981 */ /* 0x000964000c1e1520 */
.L_x_58:
[----:B------:R-:W-:Y:S05]  /*3040*/  BSYNC B1 ;  /* 0x0000000000017941 */ /* 0x000fea0003800000 */
.L_x_57:
[----:B-----5:R-:W-:Y:S01]  /*3050*/  IMAD.U32 R9, R58, 0x10000, RZ ;  /* 0x000100003a097824 */ /* 0x020fe200078e00ff */
[----:B------:R-:W-:Y:S01]  /*3060*/  ISETP.GT.AND P2, PT, R3, 0x8, P1 ;  /* 0x000000080300780c */ /* 0x000fe20000f44270 */
[----:B------:R-:W-:Y:S02]  /*3070*/  BSSY B1, `(.L_x_59) ;  /* 0x000000a000017945 */ /* 0x000fe40003800000 */
[----:B0-----:R-:W-:Y:S01]  /*3080*/  FMUL R8, R9, R42 ;  /* 0x0000002a09087220 */ /* 0x001fe20000400000 */
[----:B------:R-:W-:-:S03]  /*3090*/  @P0 IMAD.MOV.U32 R9, RZ, RZ, R5 ;  /* 0x000000ffff090224 */ /* 0x000fc600078e0005 */
[----:B------:R-:W-:-:S05]  /*30a0*/  FFMA R8, R29, R40, R8 ;  /* 0x000000281d087223 */ /* 0x000fca0000000008 */
[----:B------:R-:W-:-:S04]  /*30b0*/  F2FP.BF16.F32.PACK_AB R8, RZ, R8 ;  /* 0x00000008ff08723e */ /* 0x000fc800000010ff */
[----:B------:R-:W-:Y:S01]  /*30c0*/  PRMT R10, R8, 0x7610, R10 ;  /* 0x00007610080a7816 */ /* 0x000fe2000000000a */
[----:B------:R-:W-:-:S05]  /*30d0*/  @P0 IMAD.MOV.U32 R8, RZ, RZ, R56 ;  /* 0x000000ffff080224 */ /* 0x000fca00078e0038 */
[----:B------:R0:W-:Y:S01]  /*30e0*/  @P0 STG.E.U16 desc[UR36][R8.64+0x12], R10 ;  /* 0x0000120a08000986 */ /* 0x0001e2000c101524 */
[----:B------:R-:W-:Y:S05]  /*30f0*/  @!P2 BRA `(.L_x_60) ;  /* 0x000000000004a947 */ /* 0x000fea0003800000 */
[----:B------:R0:W5:Y:S02]  /*3100*/  LDG.E.LTC128B.U16 R58, desc[UR36][R6.64+0x10] ;  /* 0x00001024063a7981 */ /* 0x000164000c1e1520 */
.L_x_60:
[----:B------:R-:W-:Y:S05]  /*3110*/  BSYNC B1 ;  /* 0x0000000000017941 */ /* 0x000fea0003800000 */
.L_x_59:
[----:B0----5:R-:W-:Y:S01]  /*3120*/  IMAD.U32 R9, R58, 0x10000, RZ ;  /* 0x000100003a097824 */ /* 0x021fe200078e00ff */
[----:B------:R-:W-:Y:S01]  /*3130*/  IADD3 R4, P0, R59, R56, RZ ;  /* 0x000000383b047210 */ /* 0x000fe20007f1e0ff */
[----:B------:R-:W-:Y:S01]  /*3140*/  BSSY B1, `(.L_x_61) ;  /* 0x0000009000017945 */ /* 0x000fe20003800000 */
[----:B------:R-:W-:Y:S01]  /*3150*/  ISETP.GT.AND P1, PT, R3, 0x9, P1 ;  /* 0x000000090300780c */ /* 0x000fe20000f24270 */
[----:B------:R-:W-:Y:S02]  /*3160*/  FMUL R9, R9, R42 ;  /* 0x0000002a09097220 */ /* 0x000fe40000400000 */
[----:B------:R-:W-:Y:S02]  /*3170*/  IMAD.X R5, R5, 0x1, R61, P0 ;  /* 0x0000000105057824 */ /* 0x000fe400000e063d */
[----:B------:R-:W-:-:S05]  /*3180*/  FFMA R9, R30, R40, R9 ;  /* 0x000000281e097223 */ /* 0x000fca0000000009 */
[----:B------:R-:W-:-:S05]  /*3190*/  F2FP.BF16.F32.PACK_AB R9, RZ, R9 ;  /* 0x00000009ff09723e */ /* 0x000fca00000010ff */
[----:B------:R0:W-:Y:S01]  /*31a0*/  @P2 STG.E.U16 desc[UR36][R4.64+0x10], R9 ;  /* 0x0000100904002986 */ /* 0x0001e2000c101524 */
[----:B------:R-:W-:Y:S05]  /*31b0*/  @!P1 BRA `(.L_x_62) ;  /* 0x0000000000049947 */ /* 0x000fea0003800000 */
[----:B------:R0:W5:Y:S02]  /*31c0*/  LDG.E.LTC128B.U16 R58, desc[UR36][R6.64+0x12] ;  /* 0x00001224063a7981 */ /* 0x000164000c1e1520 */
.L_x_62:
[----:B------:R-:W-:Y:S05]  /*31d0*/  BSYNC B1 ;  /* 0x0000000000017941 */ /* 0x000fea0003800000 */
.L_x_61:
[----:B------:R-:W-:Y:S05]  /*31e0*/  @!P1 BRA `(.L_x_63) ;  /* 0x0000000400749947 */ /* 0x000fea0003800000 */
[----:B-----5:R-:W-:-:S04]  /*31f0*/  IMAD.U32 R3, R58, 0x10000, RZ ;  /* 0x000100003a037824 */ /* 0x020fc800078e00ff */
[----:B0--3--:R-:W-:-:S04]  /*3200*/  FMUL R6, R3, R42 ;  /* 0x0000002a03067220 */ /* 0x009fc80000400000 */
[----:B------:R-:W-:-:S05]  /*3210*/  FFMA R6, R31, R40, R6 ;  /* 0x000000281f067223 */ /* 0x000fca0000000006 */
[----:B------:R-:W-:-:S05]  /*3220*/  F2FP.BF16.F32.PACK_AB R6, RZ, R6 ;  /* 0x00000006ff06723e */ /* 0x000fca00000010ff */
[----:B------:R0:W-:Y:S01]  /*3230*/  STG.E.U16 desc[UR36][R4.64+0x12], R6 ;  /* 0x0000120604007986 */ /* 0x0001e2000c101524 */
[----:B------:R-:W-:Y:S05]  /*3240*/  BRA `(.L_x_63) ;  /* 0x00000004005c7947 */ /* 0x000fea0003800000 */
.L_x_36:
[----:B------:R-:W-:Y:S01]  /*3250*/  ISETP.GT.AND P4, PT, R3, 0x1, P2 ;  /* 0x000000010300780c */ /* 0x000fe20001784270 */
[----:B------:R-:W-:Y:S01]  /*3260*/  ULDC.64 UR4, c[0x0][0x5c0] ;  /* 0x0001700000047ab9 */ /* 0x000fe20000000a00 */
[-C--:B------:R-:W-:Y:S01]  /*3270*/  FMUL R33, R33, R40.reuse ;  /* 0x0000002821217220 */ /* 0x080fe20000400000 */
[----:B------:R-:W-:Y:S01]  /*3280*/  LEA R6, P1, R50, UR4, 0x1 ;  /* 0x0000000432067c11 */ /* 0x000fe2000f8208ff */
[C---:B------:R-:W-:Y:S01]  /*3290*/  IMAD.SHL.U32 R21, R10.reuse, 0x10, RZ ;  /* 0x000000100a157824 */ /* 0x040fe200078e00ff */
[----:B------:R-:W-:Y:S01]  /*32a0*/  SHF.L.U64.HI R15, R10, 0x4, R11 ;  /* 0x000000040a0f7819 */ /* 0x000fe2000001020b */
[-C--:B------:R-:W-:Y:S01]  /*32b0*/  FMUL R32, R32, R40.reuse ;  /* 0x0000002820207220 */ /* 0x080fe20000400000 */
[----:B------:R-:W-:Y:S01]  /*32c0*/  LEA.HI.X R7, R50, UR5, R53, 0x1, P1 ;  /* 0x0000000532077c11 */ /* 0x000fe200088f0c35 */
[-C--:B------:R-:W-:Y:S01]  /*32d0*/  FMUL R34, R34, R40.reuse ;  /* 0x0000002822227220 */ /* 0x080fe20000400000 */
[----:B------:R-:W-:Y:S01]  /*32e0*/  F2FP.BF16.F32.PACK_AB R33, RZ, R33 ;  /* 0x00000021ff21723e */ /* 0x000fe200000010ff */
[-C--:B------:R-:W-:Y:S01]  /*32f0*/  FMUL R35, R35, R40.reuse ;  /* 0x0000002823237220 */ /* 0x080fe20000400000 */
[----:B------:R-:W-:Y:S01]  /*3300*/  ISETP.GT.AND P3, PT, R60, 0x8, PT ;  /* 0x000000083c00780c */ /* 0x000fe20003f64270 */
[----:B------:R-:W-:Y:S01]  /*3310*/  FMUL R36, R36, R40 ;  /* 0x0000002824247220 */ /* 0x000fe20000400000 */
[----:B------:R-:W-:Y:S01]  /*3320*/  F2FP.BF16.F32.PACK_AB R32, RZ, R32 ;  /* 0x00000020ff20723e */ /* 0x000fe200000010ff */
[----:B------:R0:W-:Y:S01]  /*3330*/  @P4 STG.E.U16 desc[UR36][R6.64+0x2], R33 ;  /* 0x0000022106004986 */ /* 0x0001e2000c101524 */
[----:B------:R-:W-:Y:S01]  /*3340*/  IADD3 R8, P4, R21, R6, RZ ;  /* 0x0000000615087210 */ /* 0x000fe20007f9e0ff */
[-C--:B------:R-:W-:Y:S01]  /*3350*/  FMUL R37, R37, R40.reuse ;  /* 0x0000002825257220 */ /* 0x080fe20000400000 */
[C---:B------:R-:W-:Y:S01]  /*3360*/  ISETP.GT.AND P1, PT, R3.reuse, RZ, P3 ;  /* 0x000000ff0300720c */ /* 0x040fe20001f24270 */
[----:B------:R-:W-:Y:S01]  /*3370*/  @P0 STG.E.U16 desc[UR36][R6.64], R32 ;  /* 0x0000002006000986 */ /* 0x000fe2000c101524 */
[----:B------:R-:W-:Y:S01]  /*3380*/  ISETP.GT.AND P5, PT, R3, 0x1, P3 ;  /* 0x000000010300780c */ /* 0x000fe20001fa4270 */
[----:B------:R-:W-:Y:S01]  /*3390*/  IMAD.X R9, R15, 0x1, R7, P4 ;  /* 0x000000010f097824 */ /* 0x000fe200020e0607 */
[----:B------:R-:W-:Y:S01]  /*33a0*/  ISETP.GT.AND P4, PT, R3, 0x8, P2 ;  /* 0x000000080300780c */ /* 0x000fe20001784270 */
[----:B------:R-:W-:Y:S01]  /*33b0*/  FMUL R38, R38, R40 ;  /* 0x0000002826267220 */ /* 0x000fe20000400000 */
[----:B------:R-:W-:Y:S01]  /*33c0*/  F2FP.BF16.F32.PACK_AB R34, RZ, R34 ;  /* 0x00000022ff22723e */ /* 0x000fe200000010ff */
[-C--:B------:R-:W-:Y:S01]  /*33d0*/  FMUL R39, R39, R40.reuse ;  /* 0x0000002827277220 */ /* 0x080fe20000400000 */
[----:B------:R-:W-:Y:S01]  /*33e0*/  F2FP.BF16.F32.PACK_AB R35, RZ, R35 ;  /* 0x00000023ff23723e */ /* 0x000fe200000010ff */
[----:B------:R-:W-:Y:S01]  /*33f0*/  FMUL R24, R24, R40 ;  /* 0x0000002818187220 */ /* 0x000fe20000400000 */
[----:B------:R-:W-:Y:S01]  /*3400*/  F2FP.BF16.F32.PACK_AB R36, RZ, R36 ;  /* 0x00000024ff24723e */ /* 0x000fe200000010ff */
[----:B0-----:R-:W-:Y:S01]  /*3410*/  IMAD R33, R11, 0xf0, RZ ;  /* 0x000000f00b217824 */ /* 0x001fe200078e02ff */
[C---:B------:R-:W-:Y:S01]  /*3420*/  ISETP.GT.AND P2, PT, R3.reuse, 0x9, P2 ;  /* 0x000000090300780c */ /* 0x040fe20001744270 */
[----:B------:R-:W-:Y:S01]  /*3430*/  @P1 STG.E.U16 desc[UR36][R8.64], R34 ;  /* 0x0000002208001986 */ /* 0x000fe2000c101524 */
[----:B------:R-:W-:Y:S01]  /*3440*/  ISETP.GT.AND P1, PT, R60, 0x80, PT ;  /* 0x000000803c00780c */ /* 0x000fe20003f24270 */
[----:B------:R-:W-:Y:S01]  /*3450*/  IMAD.WIDE.U32 R10, R10, 0xf0, R8 ;  /* 0x000000f00a0a7825 */ /* 0x000fe200078e0008 */
[----:B------:R-:W-:Y:S01]  /*3460*/  F2FP.BF16.F32.PACK_AB R37, RZ, R37 ;  /* 0x00000025ff25723e */ /* 0x000fe200000010ff */
[----:B------:R-:W-:Y:S01]  /*3470*/  @P5 STG.E.U16 desc[UR36][R8.64+0x2], R35 ;  /* 0x0000022308005986 */ /* 0x000fe2000c101524 */
[----:B------:R-:W-:Y:S01]  /*3480*/  ISETP.GT.AND P5, PT, R3, RZ, P1 ;  /* 0x000000ff0300720c */ /* 0x000fe20000fa4270 */
[----:B------:R-:W-:Y:S01]  /*3490*/  IMAD.IADD R5, R33, 0x1, R11 ;  /* 0x0000000121057824 */ /* 0x000fe200078e020b */
[----:B------:R-:W-:Y:S01]  /*34a0*/  F2FP.BF16.F32.PACK_AB R38, RZ, R38 ;  /* 0x00000026ff26723e */ /* 0x000fe200000010ff */
[----:B------:R-:W-:Y:S01]  /*34b0*/  @P4 STG.E.U16 desc[UR36][R6.64+0x10], R36 ;  /* 0x0000102406004986 */ /* 0x000fe2000c101524 */
[----:B------:R-:W-:Y:S01]  /*34c0*/  ISETP.GT.AND P4, PT, R3, 0x8, P3 ;  /* 0x000000080300780c */ /* 0x000fe20001f84270 */
[-C--:B------:R-:W-:Y:S01]  /*34d0*/  FMUL R25, R25, R40.reuse ;  /* 0x0000002819197220 */ /* 0x080fe20000400000 */
[----:B------:R-:W-:Y:S01]  /*34e0*/  ISETP.GT.AND P3, PT, R3, 0x9, P3 ;  /* 0x000000090300780c */ /* 0x000fe20001f64270 */
[----:B------:R0:W-:Y:S01]  /*34f0*/  @P2 STG.E.U16 desc[UR36][R6.64+0x12], R37 ;  /* 0x0000122506002986 */ /* 0x0001e2000c101524 */
[----:B------:R-:W-:Y:S01]  /*3500*/  F2FP.BF16.F32.PACK_AB R39, RZ, R39 ;  /* 0x00000027ff27723e */ /* 0x000fe200000010ff */
[-C--:B------:R-:W-:Y:S01]  /*3510*/  FMUL R26, R26, R40.reuse ;  /* 0x000000281a1a7220 */ /* 0x080fe20000400000 */
[----:B------:R-:W-:Y:S01]  /*3520*/  ISETP.GT.AND P0, PT, R60, 0x88, PT ;  /* 0x000000883c00780c */ /* 0x000fe20003f04270 */
[----:B------:R-:W-:Y:S01]  /*3530*/  FMUL R27, R27, R40 ;  /* 0x000000281b1b7220 */ /* 0x000fe20000400000 */
[----:B------:R-:W-:Y:S01]  /*3540*/  F2FP.BF16.F32.PACK_AB R24, RZ, R24 ;  /* 0x00000018ff18723e */ /* 0x000fe200000010ff */
[----:B------:R-:W-:Y:S01]  /*3550*/  @P5 IMAD.MOV.U32 R4, RZ, RZ, R10 ;  /* 0x000000ffff045224 */ /* 0x000fe200078e000a */
[----:B------:R-:W-:Y:S01]  /*3560*/  F2FP.BF16.F32.PACK_AB R25, RZ, R25 ;  /* 0x00000019ff19723e */ /* 0x000fe200000010ff */
[----:B------:R-:W-:Y:S01]  /*3570*/  FMUL R28, R28, R40 ;  /* 0x000000281c1c7220 */ /* 0x000fe20000400000 */
[----:B------:R-:W-:Y:S01]  /*3580*/  F2FP.BF16.F32.PACK_AB R26, RZ, R26 ;  /* 0x0000001aff1a723e */ /* 0x000fe200000010ff */
[----:B------:R-:W-:Y:S01]  /*3590*/  @P4 STG.E.U16 desc[UR36][R8.64+0x10], R38 ;  /* 0x0000102608004986 */ /* 0x000fe2000c101524 */
[----:B------:R-:W-:Y:S01]  /*35a0*/  ISETP.GT.AND P4, PT, R3, 0x1, P1 ;  /* 0x000000010300780c */ /* 0x000fe20000f84270 */
[-C--:B------:R-:W-:Y:S01]  /*35b0*/  FMUL R29, R29, R40.reuse ;  /* 0x000000281d1d7220 */ /* 0x080fe20000400000 */
[C---:B------:R-:W-:Y:S01]  /*35c0*/  ISETP.GT.AND P2, PT, R3.reuse, 0x8, P1 ;  /* 0x000000080300780c */ /* 0x040fe20000f44270 */
[----:B------:R1:W-:Y:S01]  /*35d0*/  @P3 STG.E.U16 desc[UR36][R8.64+0x12], R39 ;  /* 0x0000122708003986 */ /* 0x0003e2000c101524 */
[C---:B------:R-:W-:Y:S01]  /*35e0*/  ISETP.GT.AND P3, PT, R3.reuse, RZ, P0 ;  /* 0x000000ff0300720c */ /* 0x040fe20000764270 */
[----:B------:R-:W-:Y:S01]  /*35f0*/  FMUL R30, R30, R40 ;  /* 0x000000281e1e7220 */ /* 0x000fe20000400000 */
[----:B------:R-:W-:Y:S01]  /*3600*/  ISETP.GT.AND P1, PT, R3, 0x9, P1 ;  /* 0x000000090300780c */ /* 0x000fe20000f24270 */
[----:B------:R2:W-:Y:S01]  /*3610*/  @P5 STG.E.U16 desc[UR36][R4.64], R24 ;  /* 0x0000001804005986 */ /* 0x0005e2000c101524 */
[----:B0-----:R-:W-:Y:S01]  /*3620*/  IADD3 R6, P5, R21, R10, RZ ;  /* 0x0000000a15067210 */ /* 0x001fe20007fbe0ff */
[----:B------:R-:W-:Y:S01]  /*3630*/  FMUL R31, R31, R40 ;  /* 0x000000281f1f7220 */ /* 0x000fe20000400000 */
[----:B------:R-:W-:-:S02]  /*3640*/  F2FP.BF16.F32.PACK_AB R27, RZ, R27 ;  /* 0x0000001bff1b723e */ /* 0x000fc400000010ff */
[----:B------:R-:W-:Y:S01]  /*3650*/  F2FP.BF16.F32.PACK_AB R28, RZ, R28 ;  /* 0x0000001cff1c723e */ /* 0x000fe200000010ff */
[--C-:B------:R-:W-:Y:S01]  /*3660*/  @P4 IMAD.MOV.U32 R12, RZ, RZ, R10.reuse ;  /* 0x000000ffff0c4224 */ /* 0x100fe200078e000a */
[----:B------:R-:W-:Y:S01]  /*3670*/  F2FP.BF16.F32.PACK_AB R29, RZ, R29 ;  /* 0x0000001dff1d723e */ /* 0x000fe200000010ff */
[--C-:B------:R-:W-:Y:S01]  /*3680*/  @P4 IMAD.MOV.U32 R13, RZ, RZ, R5.reuse ;  /* 0x000000ffff0d4224 */ /* 0x100fe200078e0005 */
[----:B------:R-:W-:Y:S01]  /*3690*/  F2FP.BF16.F32.PACK_AB R30, RZ, R30 ;  /* 0x0000001eff1e723e */ /* 0x000fe200000010ff */
[--C-:B------:R-:W-:Y:S01]  /*36a0*/  IMAD.X R7, R15, 0x1, R5.reuse, P5 ;  /* 0x000000010f077824 */ /* 0x100fe200028e0605 */
[----:B-1----:R-:W-:Y:S01]  /*36b0*/  IADD3 R8, P5, R21, R10, RZ ;  /* 0x0000000a15087210 */ /* 0x002fe20007fbe0ff */
[----:B--2---:R-:W-:Y:S01]  /*36c0*/  @P2 IMAD.MOV.U32 R4, RZ, RZ, R10 ;  /* 0x000000ffff042224 */ /* 0x004fe200078e000a */
[----:B------:R-:W-:Y:S01]  /*36d0*/  @P4 STG.E.U16 desc[UR36][R12.64+0x2], R25 ;  /* 0x000002190c004986 */ /* 0x000fe2000c101524 */
[C---:B------:R-:W-:Y:S01]  /*36e0*/  ISETP.GT.AND P4, PT, R3.reuse, 0x1, P0 ;  /* 0x000000010300780c */ /* 0x040fe20000784270 */
[----:B------:R-:W-:Y:S01]  /*36f0*/  @P1 IMAD.MOV.U32 R11, RZ, RZ, R5 ;  /* 0x000000ffff0b1224 */ /* 0x000fe200078e0005 */
[----:B------:R-:W-:Y:S01]  /*3700*/  F2FP.BF16.F32.PACK_AB R31, RZ, R31 ;  /* 0x0000001fff1f723e */ /* 0x000fe200000010ff */
[----:B------:R-:W-:Y:S01]  /*3710*/  @P3 STG.E.U16 desc[UR36][R6.64], R26 ;  /* 0x0000001a06003986 */ /* 0x000fe2000c101524 */
[----:B------:R-:W-:Y:S01]  /*3720*/  ISETP.GT.AND P3, PT, R3, 0x8, P0 ;  /* 0x000000080300780c */ /* 0x000fe20000764270 */
[----:B------:R-:W-:Y:S01]  /*3730*/  IMAD.X R9, R5, 0x1, R15, P5 ;  /* 0x0000000105097824 */ /* 0x000fe200028e060f */
[----:B------:R-:W-:-:S07]  /*3740*/  ISETP.GT.AND P0, PT, R3, 0x9, P0 ;  /* 0x000000090300780c */ /* 0x000fce0000704270 */
[----:B------:R-:W-:Y:S04]  /*3750*/  @P4 STG.E.U16 desc[UR36][R6.64+0x2], R27 ;  /* 0x0000021b06004986 */ /* 0x000fe8000c101524 */
[----:B------:R0:W-:Y:S04]  /*3760*/  @P2 STG.E.U16 desc[UR36][R4.64+0x10], R28 ;  /* 0x0000101c04002986 */ /* 0x0001e8000c101524 */
[----:B------:R1:W-:Y:S04]  /*3770*/  @P1 STG.E.U16 desc[UR36][R10.64+0x12], R29 ;  /* 0x0000121d0a001986 */ /* 0x0003e8000c101524 */
[----:B------:R1:W-:Y:S01]  /*3780*/  @P3 STG.E.U16 desc[UR36][R8.64+0x10], R30 ;  /* 0x0000101e08003986 */ /* 0x0003e2000c101524 */
[----:B0-----:R-:W-:-:S02]  /*3790*/  @P0 IMAD.MOV.U32 R4, RZ, RZ, R8 ;  /* 0x000000ffff040224 */ /* 0x001fc400078e0008 */
[----:B------:R-:W-:-:S05]  /*37a0*/  @P0 IMAD.MOV.U32 R5, RZ, RZ, R9 ;  /* 0x000000ffff050224 */ /* 0x000fca00078e0009 */
[----:B------:R1:W-:Y:S02]  /*37b0*/  @P0 STG.E.U16 desc[UR36][R4.64+0x12], R31 ;  /* 0x0000121f04000986 */ /* 0x0003e4000c101524 */
.L_x_63:
[----:B------:R-:W-:Y:S05]  /*37c0*/  BSYNC B0 ;  /* 0x0000000000007941 */ /* 0x000fea0003800000 */
.L_x_35:
[----:B------:R-:W-:Y:S01]  /*37d0*/  ULDC UR4, c[0x0][0xc] ;  /* 0x0000030000047ab9 */ /* 0x000fe20000000800 */
[----:B------:R-:W-:Y:S01]  /*37e0*/  ULDC UR5, c[0x0][0x10] ;  /* 0x0000040000057ab9 */ /* 0x000fe20000000800 */
[----:B01----:R-:W0:Y:S01]  /*37f0*/  LDC R5, c[0x0][0x14] ;  /* 0x00000500ff057b82 */ /* 0x003e220000000800 */
[----:B------:R-:W-:Y:S01]  /*3800*/  UIMAD.WIDE.U32 UR4, UR4, UR5, URZ ;  /* 0x00000005040472a5 */ /* 0x000fe2000f8e003f */
[----:B------:R-:W-:Y:S02]  /*3810*/  IMAD.MOV.U32 R3, RZ, RZ, R17 ;  /* 0x000000ffff037224 */ /* 0x000fe400078e0011 */
[----:B------:R-:W-:Y:S02]  /*3820*/  IMAD.MOV.U32 R44, RZ, RZ, -0x1 ;  /* 0xffffffffff2c7424 */ /* 0x000fe400078e00ff */
[----:B------:R-:W-:Y:S02]  /*3830*/  IMAD.MOV.U32 R41, RZ, RZ, -0x1 ;  /* 0xffffffffff297424 */ /* 0x000fe400078e00ff */
[----:B0-----:R-:W-:-:S04]  /*3840*/  IMAD.WIDE.U32 R2, R5, UR4, R2 ;  /* 0x0000000405027c25 */ /* 0x001fc8000f8e0002 */
[----:B------:R-:W-:Y:S01]  /*3850*/  IMAD R5, R5, UR5, RZ ;  /* 0x0000000505057c24 */ /* 0x000fe2000f8e02ff */
[----:B------:R-:W-:Y:S02]  /*3860*/  ULDC.64 UR4, c[0x0][0x650] ;  /* 0x0001940000047ab9 */ /* 0x000fe40000000a00 */
[----:B------:R-:W-:Y:S01]  /*3870*/  ISETP.GE.U32.AND P0, PT, R2, UR4, PT ;  /* 0x0000000402007c0c */ /* 0x000fe2000bf06070 */
[----:B------:R-:W-:Y:S01]  /*3880*/  IMAD.IADD R17, R3, 0x1, R5 ;  /* 0x0000000103117824 */ /* 0x000fe200078e0205 */
[----:B------:R-:W-:-:S04]  /*3890*/  PRMT R3, RZ, 0x7610, R3 ;  /* 0x00007610ff037816 */ /* 0x000fc80000000003 */
[----:B------:R-:W-:-:S13]  /*38a0*/  ISETP.GE.U32.AND.EX P0, PT, R17, UR5, PT, P0 ;  /* 0x0000000511007c0c */ /* 0x000fda000bf06100 */
[----:B------:R-:W-:Y:S05]  /*38b0*/  @P0 BRA `(.L_x_64) ;  /* 0x0000000400680947 */ /* 0x000fea0003800000 */
[----:B--2---:R-:W0:Y:S01]  /*38c0*/  S2R R12, SR_CTAID.X ;  /* 0x00000000000c7919 */ /* 0x004e220000002500 */
[----:B------:R-:W1:Y:S01]  /*38d0*/  LDC.64 R10, c[0x0][0x628] ;  /* 0x00018a00ff0a7b82 */ /* 0x000e620000000a00 */
[----:B------:R-:W-:Y:S01]  /*38e0*/  ULDC UR4, c[0x0][0x150] ;  /* 0x0000540000047ab9 */ /* 0x000fe20000000800 */
[----:B------:R-:W-:Y:S01]  /*38f0*/  IMAD.MOV.U32 R8, RZ, RZ, R2 ;  /* 0x000000ffff087224 */ /* 0x000fe200078e0002 */
[----:B------:R-:W2:Y:S01]  /*3900*/  S2R R24, SR_CTAID.Y ;  /* 0x0000000000187919 */ /* 0x000ea20000002600 */
[----:B------:R-:W-:-:S04]  /*3910*/  IMAD.MOV.U32 R9, RZ, RZ, R17 ;  /* 0x000000ffff097224 */ /* 0x000fc800078e0011 */
[----:B------:R-:W2:Y:S08]  /*3920*/  LDC R21, c[0x0][0x144] ;  /* 0x00005100ff157b82 */ /* 0x000eb00000000800 */
[----:B------:R-:W2:Y:S08]  /*3930*/  LDC R0, c[0x0][0x630] ;  /* 0x00018c00ff007b82 */ /* 0x000eb00000000800 */
[----:B------:R-:W2:Y:S01]  /*3940*/  LDC.64 R14, c[0x0][0x620] ;  /* 0x00018800ff0e7b82 */ /* 0x000ea20000000a00 */
[----:B-1----:R-:W-:-:S04]  /*3950*/  ISETP.NE.U32.AND P0, PT, R10, RZ, PT ;  /* 0x000000ff0a00720c */ /* 0x002fc80003f05070 */
[----:B------:R-:W-:Y:S02]  /*3960*/  ISETP.NE.AND.EX P0, PT, R11, RZ, PT, P0 ;  /* 0x000000ff0b00720c */ /* 0x000fe40003f05300 */
[----:B0-----:R-:W-:-:S05]  /*3970*/  I2FP.F32.U32 R3, R12 ;  /* 0x0000000c00037245 */ /* 0x001fca0000201000 */
[----:B------:R-:W-:-:S04]  /*3980*/  FMUL R3, R3, UR4 ;  /* 0x0000000403037c20 */ /* 0x000fc80008400000 */
[----:B------:R0:W1:Y:S02]  /*3990*/  F2I.U32.TRUNC.NTZ R20, R3 ;  /* 0x0000000300147305 */ /* 0x000064000020f000 */
[----:B------:R-:W-:Y:S05]  /*39a0*/  @!P0 BRA `(.L_x_65) ;  /* 0x0000000000288947 */ /* 0x000fea0003800000 */
[----:B0-----:R-:W0:Y:S02]  /*39b0*/  LDC R3, c[0x0][0x634] ;  /* 0x00018d00ff037b82 */ /* 0x001e240000000800 */
[----:B0-----:R-:W-:-:S05]  /*39c0*/  IADD3 R3, P0, R2, R3, RZ ;  /* 0x0000000302037210 */ /* 0x001fca0007f1e0ff */
[----:B------:R-:W-:-:S04]  /*39d0*/  IMAD.X R13, RZ, RZ, R17, P0 ;  /* 0x000000ffff0d7224 */ /* 0x000fc800000e0611 */
[----:B------:R-:W-:-:S04]  /*39e0*/  IMAD.WIDE.U32 R4, R13, R10, RZ ;  /* 0x0000000a0d047225 */ /* 0x000fc800078e00ff */
[----:B---3--:R-:W-:-:S04]  /*39f0*/  IMAD.WIDE.U32 R6, P0, R3, R11, R4 ;  /* 0x0000000b03067225 */ /* 0x008fc80007800004 */
[----:B------:R-:W-:-:S04]  /*3a00*/  IMAD.WIDE.U32 R4, R3, R10, RZ ;  /* 0x0000000a03047225 */ /* 0x000fc800078e00ff */
[----:B------:R-:W-:Y:S01]  /*3a10*/  IMAD.X R9, RZ, RZ, RZ, P0 ;  /* 0x000000ffff097224 */ /* 0x000fe200000e06ff */
[----:B------:R-:W-:Y:S01]  /*3a20*/  IADD3 RZ, P0, R5, R6, RZ ;  /* 0x0000000605ff7210 */ /* 0x000fe20007f1e0ff */
[----:B------:R-:W-:-:S04]  /*3a30*/  IMAD.MOV.U32 R8, RZ, RZ, R7 ;  /* 0x000000ffff087224 */ /* 0x000fc800078e0007 */
[----:B------:R-:W-:-:S08]  /*3a40*/  IMAD.WIDE.U32.X R8, R13, R11, R8, P0 ;  /* 0x0000000b0d087225 */ /* 0x000fd000000e0408 */
.L_x_65:
[-CC-:B--2---:R-:W-:Y:S01]  /*3a50*/  SHF.R.U64 R41, R8, R0.reuse, R9.reuse ;  /* 0x0000000008297219 */ /* 0x184fe20000001209 */
[----:B------:R-:W2:Y:S01]  /*3a60*/  LDC.64 R28, c[0x0][0x640] ;  /* 0x00019000ff1c7b82 */ /* 0x000ea20000000a00 */
[----:B------:R-:W-:Y:S01]  /*3a70*/  SHF.R.U32.HI R0, RZ, R0, R9 ;  /* 0x00000000ff007219 */ /* 0x000fe20000011609 */
[----:B-1----:R-:W-:Y:S01]  /*3a80*/  IMAD.MOV R20, RZ, RZ, -R20 ;  /* 0x000000ffff147224 */ /* 0x002fe200078e0a14 */
[----:B---3--:R-:W-:Y:S01]  /*3a90*/  IADD3 R7, P0, RZ, -R41, RZ ;  /* 0x80000029ff077210 */ /* 0x008fe20007f1e0ff */
[----:B------:R-:W-:Y:S02]  /*3aa0*/  ULDC UR4, c[0x0][0x154] ;  /* 0x0000550000047ab9 */ /* 0x000fe40000000800 */
[----:B------:R-:W-:Y:S02]  /*3ab0*/  IMAD R21, R21, R20, R12 ;  /* 0x0000001415157224 */ /* 0x000fe400078e020c */
[----:B------:R-:W1:Y:S01]  /*3ac0*/  LDC R6, c[0x0][0x618] ;  /* 0x00018600ff067b82 */ /* 0x000e620000000800 */
[----:B0-----:R-:W-:-:S04]  /*3ad0*/  IMAD.X R3, RZ, RZ, ~R0, P0 ;  /* 0x000000ffff037224 */ /* 0x001fc800000e0e00 */
[-C--:B------:R-:W-:Y:S02]  /*3ae0*/  IMAD R0, R3, R14.reuse, RZ ;  /* 0x0000000e03007224 */ /* 0x080fe400078e02ff */
[----:B------:R-:W-:Y:S01]  /*3af0*/  IMAD.MOV.U32 R3, RZ, RZ, R17 ;  /* 0x000000ffff037224 */ /* 0x000fe200078e0011 */
[----:B------:R-:W0:Y:S01]  /*3b00*/  LDC R8, c[0x0][0x608] ;  /* 0x00018200ff087b82 */ /* 0x000e220000000800 */
[----:B------:R-:W-:-:S04]  /*3b10*/  IMAD.WIDE.U32 R4, R7, R14, R2 ;  /* 0x0000000e07047225 */ /* 0x000fc800078e0002 */
[----:B------:R-:W-:-:S03]  /*3b20*/  IMAD R3, R7, R15, R0 ;  /* 0x0000000f07037224 */ /* 0x000fc600078e0200 */
[----:B------:R-:W3:Y:S01]  /*3b30*/  LDC R26, c[0x0][0x658] ;  /* 0x00019600ff1a7b82 */ /* 0x000ee20000000800 */
[----:B------:R-:W-:Y:S01]  /*3b40*/  I2FP.F32.U32 R0, R24 ;  /* 0x0000001800007245 */ /* 0x000fe20000201000 */
[----:B------:R-:W-:Y:S01]  /*3b50*/  IMAD.MOV.U32 R7, RZ, RZ, 0x1 ;  /* 0x00000001ff077424 */ /* 0x000fe200078e00ff */
[----:B--2---:R-:W-:Y:S01]  /*3b60*/  ISETP.NE.U32.AND P0, PT, R28, RZ, PT ;  /* 0x000000ff1c00720c */ /* 0x004fe20003f05070 */
[----:B------:R-:W-:Y:S02]  /*3b70*/  IMAD.IADD R3, R5, 0x1, R3 ;  /* 0x0000000105037824 */ /* 0x000fe400078e0203 */
[----:B------:R-:W-:Y:S01]  /*3b80*/  FMUL R0, R0, UR4 ;  /* 0x0000000400007c20 */ /* 0x000fe20008400000 */
[----:B------:R-:W-:Y:S01]  /*3b90*/  ISETP.NE.AND.EX P0, PT, R29, RZ, PT, P0 ;  /* 0x000000ff1d00720c */ /* 0x000fe20003f05300 */
[----:B------:R-:W2:Y:S01]  /*3ba0*/  LDC R15, c[0x0][0x148] ;  /* 0x00005200ff0f7b82 */ /* 0x000ea20000000800 */
[-CC-:B-1----:R-:W-:Y:S01]  /*3bb0*/  SHF.R.U64 R12, R4, R6.reuse, R3.reuse ;  /* 0x00000006040c7219 */ /* 0x182fe20000001203 */
[----:B------:R1:W1:Y:S01]  /*3bc0*/  F2I.U32.TRUNC.NTZ R13, R0 ;  /* 0x00000000000d7305 */ /* 0x000262000020f000 */
[----:B------:R-:W-:Y:S01]  /*3bd0*/  SHF.R.U32.HI R3, RZ, R6, R3 ;  /* 0x00000006ff037219 */ /* 0x000fe20000011603 */
[----:B------:R-:W-:-:S04]  /*3be0*/  IMAD.MOV.U32 R5, RZ, RZ, -0x1 ;  /* 0xffffffffff057424 */ /* 0x000fc800078e00ff */
[----:B------:R-:W1:Y:S01]  /*3bf0*/  LDC R20, c[0x0][0x600] ;  /* 0x00018000ff147b82 */ /* 0x000e620000000800 */
[-CC-:B0-----:R-:W-:Y:S02]  /*3c00*/  SHF.R.U64 R10, R12, R8.reuse, R3.reuse ;  /* 0x000000080c0a7219 */ /* 0x181fe40000001203 */
[----:B------:R-:W-:-:S05]  /*3c10*/  SHF.R.U32.HI R3, RZ, R8, R3 ;  /* 0x00000008ff037219 */ /* 0x000fca0000011603 */
[----:B------:R-:W0:Y:S01]  /*3c20*/  LDC R27, c[0x0][0x648] ;  /* 0x00019200ff1b7b82 */ /* 0x000e220000000800 */
[-C--:B---3--:R-:W-:Y:S02]  /*3c30*/  SHF.L.U32 R4, R5, R26.reuse, RZ ;  /* 0x0000001a05047219 */ /* 0x088fe400000006ff */
[-CC-:B------:R-:W-:Y:S02]  /*3c40*/  SHF.R.U64 R14, R10, R26.reuse, R3.reuse ;  /* 0x0000001a0a0e7219 */ /* 0x180fe40000001203 */
[----:B------:R-:W-:Y:S02]  /*3c50*/  SHF.R.U32.HI R5, RZ, R26, R3 ;  /* 0x0000001aff057219 */ /* 0x000fe40000011603 */
[----:B------:R-:W-:Y:S01]  /*3c60*/  LOP3.LUT R25, RZ, R4, RZ, 0x33, !PT ;  /* 0x00000004ff197212 */ /* 0x000fe200078e33ff */
[----:B------:R-:W3:Y:S01]  /*3c70*/  LDC R30, c[0x0][0x638] ;  /* 0x00018e00ff1e7b82 */ /* 0x000ee20000000800 */
[----:B------:R-:W-:Y:S01]  /*3c80*/  SHF.L.U32 R26, R7, R26, RZ ;  /* 0x0000001a071a7219 */ /* 0x000fe200000006ff */
[----:B------:R-:W-:-:S06]  /*3c90*/  IMAD.MOV.U32 R4, RZ, RZ, R14 ;  /* 0x000000ffff047224 */ /* 0x000fcc00078e000e */
[----:B------:R-:W0:Y:S01]  /*3ca0*/  LDC R31, c[0x0][0x610] ;  /* 0x00018400ff1f7b82 */ /* 0x000e220000000800 */
        /* <DEDUP_REMOVED lines=11> */
.L_x_66:
[----:B------:R-:W-:Y:S01]  /*3d60*/  ISETP.NE.AND P0, PT, R16, 0x1, PT ;  /* 0x000000011000780c */ /* 0x000fe20003f05270 */
[----:B-1----:R-:W-:Y:S01]  /*3d70*/  VIADD R7, R20, 0xffffffff ;  /* 0xffffffff14077836 */ /* 0x002fe20000000000 */
[----:B0-----:R-:W-:Y:S01]  /*3d80*/  SHF.R.U64 R0, R4, R27, R5 ;  /* 0x0000001b04007219 */ /* 0x001fe20000001205 */
[----:B------:R-:W-:Y:S01]  /*3d90*/  IMAD.MOV R13, RZ, RZ, -R13 ;  /* 0x000000ffff0d7224 */ /* 0x000fe200078e0a0d */
[----:B------:R-:W-:Y:S01]  /*3da0*/  LOP3.LUT R5, R10, R25, RZ, 0xc0, !PT ;  /* 0x000000190a057212 */ /* 0x000fe200078ec0ff */
[----:B------:R-:W-:Y:S01]  /*3db0*/  IMAD.MOV.U32 R4, RZ, RZ, 0x1 ;  /* 0x00000001ff047424 */ /* 0x000fe200078e00ff */
[----:B------:R-:W-:Y:S01]  /*3dc0*/  LOP3.LUT R12, R12, R7, RZ, 0xc0, !PT ;  /* 0x000000070c0c7212 */ /* 0x000fe200078ec0ff */
[----:B------:R-:W-:Y:S02]  /*3dd0*/  IMAD.MOV R3, RZ, RZ, -R0 ;  /* 0x000000ffff037224 */ /* 0x000fe400078e0a00 */
[----:B------:R-:W-:Y:S02]  /*3de0*/  IMAD R0, R26, R0, R5 ;  /* 0x000000001a007224 */ /* 0x000fe400078e0205 */
[----:B---3--:R-:W-:-:S02]  /*3df0*/  IMAD R3, R3, R30, R14 ;  /* 0x0000001e03037224 */ /* 0x008fc400078e020e */
[----:B--2---:R-:W-:Y:S02]  /*3e00*/  @P0 IMAD R21, R15, R13, R24 ;  /* 0x0000000d0f150224 */ /* 0x004fe400078e0218 */
[----:B------:R-:W-:Y:S01]  /*3e10*/  IMAD R5, R3, R20, R12 ;  /* 0x0000001403057224 */ /* 0x000fe200078e020c */
[----:B------:R-:W-:Y:S01]  /*3e20*/  PRMT R3, R4, 0x7610, R3 ;  /* 0x0000761004037816 */ /* 0x000fe20000000003 */
[----:B------:R-:W-:-:S05]  /*3e30*/  IMAD R0, R0, R31, R21 ;  /* 0x0000001f00007224 */ /* 0x000fca00078e0215 */
[----:B------:R-:W-:Y:S02]  /*3e40*/  SEL R44, R5, R0, !P0 ;  /* 0x00000000052c7207 */ /* 0x000fe40004000000 */
[----:B------:R-:W-:-:S07]  /*3e50*/  SEL R0, R0, R5, !P0 ;  /* 0x0000000500007207 */ /* 0x000fce0004000000 */
.L_x_64:
[----:B------:R-:W-:Y:S01]  /*3e60*/  LOP3.LUT P0, RZ, R3, 0xff, RZ, 0xc0, !PT ;  /* 0x000000ff03ff7812 */ /* 0x000fe2000780c0ff */
[----:B------:R-:W-:-:S12]  /*3e70*/  IMAD.MOV.U32 R45, RZ, RZ, R0 ;  /* 0x000000ffff2d7224 */ /* 0x000fd800078e0000 */
[----:B------:R-:W-:Y:S05]  /*3e80*/  @P0 BRA `(.L_x_67) ;  /* 0xffffffd400580947 */ /* 0x000fea000383ffff */
[----:B------:R-:W-:Y:S05]  /*3e90*/  EXIT ;  /* 0x000000000000794d */ /* 0x000fea0003800000 */
.L_x_8:
[----:B0-----:R-:W-:Y:S01]  /*3ea0*/  ULDC.64 UR4, c[0x0][0x650] ;  /* 0x0001940000047ab9 */ /* 0x001fe20000000a00 */
        /* <DEDUP_REMOVED lines=25> */
.L_x_69:
[----:B------:R-:W0:Y:S01]  /*4040*/  LDC.64 R28, c[0x0][0x640] ;  /* 0x00019000ff1c7b82 */ /* 0x000e220000000a00 */
[-CC-:B------:R-:W-:Y:S01]  /*4050*/  SHF.R.U64 R23, R12, R6.reuse, R13.reuse ;  /* 0x000000060c177219 */ /* 0x180fe2000000120d */
[----:B------:R-:W-:Y:S01]  /*4060*/  IMAD.MOV.U32 R8, RZ, RZ, R2 ;  /* 0x000000ffff087224 */ /* 0x000fe200078e0002 */
[----:B------:R-:W-:Y:S01]  /*4070*/  SHF.R.U32.HI R6, RZ, R6, R13 ;  /* 0x00000006ff067219 */ /* 0x000fe2000001160d */
[----:B------:R-:W-:Y:S01]  /*4080*/  IMAD.MOV.U32 R30, RZ, RZ, 0x1 ;  /* 0x00000001ff1e7424 */ /* 0x000fe200078e00ff */
[----:B------:R-:W-:-:S03]  /*4090*/  IADD3 R11, P0, RZ, -R23, RZ ;  /* 0x80000017ff0b7210 */ /* 0x000fc60007f1e0ff */
        /* <DEDUP_REMOVED lines=10> */
[----:B------:R-:W-:Y:S02]  /*4140*/  ISETP.NE.AND.EX P0, PT, R29, RZ, PT, P0 ;  /* 0x000000ff1d00720c */ /* 0x000fe40003f05300 */
[----:B------:R-:W0:Y:S02]  /*4150*/  LDC R22, c[0x0][0x600] ;  /* 0x00018000ff167b82 */ /* 0x000e240000000800 */
[-CC-:B-1----:R-:W-:Y:S01]  /*4160*/  SHF.R.U64 R14, R8, R10.reuse, R9.reuse ;  /* 0x0000000a080e7219 */ /* 0x182fe20000001209 */
[----:B------:R-:W-:Y:S01]  /*4170*/  IMAD.MOV.U32 R8, RZ, RZ, -0x1 ;  /* 0xffffffffff087424 */ /* 0x000fe200078e00ff */
[----:B------:R-:W-:-:S04]  /*4180*/  SHF.R.U32.HI R9, RZ, R10, R9 ;  /* 0x0000000aff097219 */ /* 0x000fc80000011609 */
[----:B------:R-:W1:Y:S01]  /*4190*/  LDC R24, c[0x0][0x648] ;  /* 0x00019200ff187b82 */ /* 0x000e620000000800 */
[-CC-:B--2---:R-:W-:Y:S02]  /*41a0*/  SHF.R.U64 R21, R14, R12.reuse, R9.reuse ;  /* 0x0000000c0e157219 */ /* 0x184fe40000001209 */
[----:B------:R-:W-:-:S05]  /*41b0*/  SHF.R.U32.HI R6, RZ, R12, R9 ;  /* 0x0000000cff067219 */ /* 0x000fca0000011609 */
[----:B------:R-:W2:Y:S01]  /*41c0*/  LDC R26, c[0x0][0x638] ;  /* 0x00018e00ff1a7b82 */ /* 0x000ea20000000800 */
[-C--:B---3--:R-:W-:Y:S02]  /*41d0*/  SHF.L.U32 R8, R8, R27.reuse, RZ ;  /* 0x0000001b08087219 */ /* 0x088fe400000006ff */
[-CC-:B------:R-:W-:Y:S02]  /*41e0*/  SHF.R.U64 R25, R21, R27.reuse, R6.reuse ;  /* 0x0000001b15197219 */ /* 0x180fe40000001206 */
[----:B------:R-:W-:Y:S02]  /*41f0*/  LOP3.LUT R32, RZ, R8, RZ, 0x33, !PT ;  /* 0x00000008ff207212 */ /* 0x000fe400078e33ff */
[----:B------:R-:W-:Y:S01]  /*4200*/  SHF.R.U32.HI R9, RZ, R27, R6 ;  /* 0x0000001bff097219 */ /* 0x000fe20000011606 */
[----:B------:R-:W3:Y:S01]  /*4210*/  LDC R31, c[0x0][0x610] ;  /* 0x00018400ff1f7b82 */ /* 0x000ee20000000800 */
[----:B------:R-:W-:Y:S01]  /*4220*/  IMAD.MOV.U32 R8, RZ, RZ, R25 ;  /* 0x000000ffff087224 */ /* 0x000fe200078e0019 */
[----:B------:R-:W-:Y:S06]  /*4230*/  @!P0 BRA `(.L_x_70) ;  /* 0x0000000000288947 */ /* 0x000fec0003800000 */
        /* <DEDUP_REMOVED lines=10> */
.L_x_70:
[----:B------:R-:W-:Y:S02]  /*42e0*/  ISETP.NE.AND P0, PT, R16, 0x1, PT ;  /* 0x000000011000780c */ /* 0x000fe40003f05270 */
[----:B-1----:R-:W-:Y:S01]  /*42f0*/  SHF.R.U64 R6, R8, R24, R9 ;  /* 0x0000001808067219 */ /* 0x002fe20000001209 */
[----:B0-----:R-:W-:Y:S01]  /*4300*/  VIADD R9, R22, 0xffffffff ;  /* 0xffffffff16097836 */ /* 0x001fe20000000000 */
[----:B------:R-:W-:Y:S02]  /*4310*/  SHF.L.U32 R30, R30, R27, RZ ;  /* 0x0000001b1e1e7219 */ /* 0x000fe400000006ff */
[----:B------:R-:W-:Y:S01]  /*4320*/  LOP3.LUT R5, R21, R32, RZ, 0xc0, !PT ;  /* 0x0000002015057212 */ /* 0x000fe200078ec0ff */
[----:B------:R-:W-:-:S04]  /*4330*/  IMAD.MOV R8, RZ, RZ, -R6 ;  /* 0x000000ffff087224 */ /* 0x000fc800078e0a06 */
[----:B------:R-:W-:Y:S01]  /*4340*/  IMAD R6, R30, R6, R5 ;  /* 0x000000061e067224 */ /* 0x000fe200078e0205 */
[----:B------:R-:W-:Y:S01]  /*4350*/  LOP3.LUT R5, R14, R9, RZ, 0xc0, !PT ;  /* 0x000000090e057212 */ /* 0x000fe200078ec0ff */
[----:B------:R-:W-:Y:S02]  /*4360*/  @P0 IMAD R3, R7, R20, R4 ;  /* 0x0000001407030224 */ /* 0x000fe400078e0204 */
[----:B--2---:R-:W-:Y:S02]  /*4370*/  IMAD R4, R8, R26, R25 ;  /* 0x0000001a08047224 */ /* 0x004fe400078e0219 */
[----:B---3--:R-:W-:Y:S02]  /*4380*/  IMAD R3, R6, R31, R3 ;  /* 0x0000001f06037224 */ /* 0x008fe400078e0203 */
[----:B------:R-:W-:Y:S02]  /*4390*/  IMAD R4, R4, R22, R5 ;  /* 0x0000001604047224 */ /* 0x000fe400078e0205 */
[----:B------:R-:W-:-:S02]  /*43a0*/  IMAD.MOV.U32 R8, RZ, RZ, 0x1 ;  /* 0x00000001ff087424 */ /* 0x000fc400078e00ff */
[----:B------:R-:W-:Y:S01]  /*43b0*/  IMAD.MOV.U32 R6, RZ, RZ, R23 ;  /* 0x000000ffff067224 */ /* 0x000fe200078e0017 */
[----:B------:R-:W-:Y:S02]  /*43c0*/  SEL R21, R4, R3, !P0 ;  /* 0x0000000304157207 */ /* 0x000fe40004000000 */
[----:B------:R-:W-:-:S07]  /*43d0*/  SEL R22, R3, R4, !P0 ;  /* 0x0000000403167207 */ /* 0x000fce0004000000 */
.L_x_68:
[----:B------:R-:W-:-:S08]  /*43e0*/  NOP ;  /* 0x0000000000007918 */ /* 0x000fd00000000000 */
[----:B------:R-:W0:-:S00]  /*43f0*/  USETMAXREG.DEALLOC.CTAPOOL 0x28 ;  /* 0x00000028000079c8 */ /* 0x000e0000080e0500 */
[----:B0-----:R-:W-:-:S13]  /*4400*/  ISETP.NE.AND P0, PT, R0, RZ, PT ;  /* 0x000000ff0000720c */ /* 0x001fda0003f05270 */
[----:B------:R-:W-:Y:S05]  /*4410*/  @P0 EXIT ;  /* 0x000000000000094d */ /* 0x000fea0003800000 */
[----:B------:R-:W-:Y:S01]  /*4420*/  LOP3.LUT P0, RZ, R8, 0xff, RZ, 0xc0, !PT ;  /* 0x000000ff08ff7812 */ /* 0x000fe2000780c0ff */
[----:B------:R-:W-:Y:S02]  /*4430*/  IMAD.MOV.U32 R0, RZ, RZ, 0x1 ;  /* 0x00000001ff007424 */ /* 0x000fe400078e00ff */
[----:B------:R-:W-:-:S10]  /*4440*/  IMAD.MOV.U32 R8, RZ, RZ, RZ ;  /* 0x000000ffff087224 */ /* 0x000fd400078e00ff */
[----:B------:R-:W-:Y:S05]  /*4450*/  @!P0 BRA `(.L_x_71) ;  /* 0x0000000c00488947 */ /* 0x000fea0003800000 */
[----:B------:R-:W0:Y:S01]  /*4460*/  LDC R0, c[0x0][0x28c] ;  /* 0x0000a300ff007b82 */ /* 0x000e220000000800 */
[----:B------:R-:W1:Y:S01]  /*4470*/  S2R R13, SR_CgaCtaId ;  /* 0x00000000000d7919 */ /* 0x000e620000008800 */
[----:B------:R-:W-:Y:S01]  /*4480*/  ULDC UR5, c[0x0][0x600] ;  /* 0x0001800000057ab9 */ /* 0x000fe20000000800 */
[----:B------:R-:W-:Y:S01]  /*4490*/  ULDC UR4, c[0x0][0xc] ;  /* 0x0000030000047ab9 */ /* 0x000fe20000000800 */
[----:B------:R-:W-:Y:S01]  /*44a0*/  UIADD3 UR16, UR5, -0x1, URZ ;  /* 0xffffffff05107890 */ /* 0x000fe2000fffe03f */
[----:B------:R-:W-:Y:S01]  /*44b0*/  BSSY B0, `(.L_x_71) ;  /* 0x00000cc000007945 */ /* 0x000fe20003800000 */
[----:B------:R-:W-:Y:S01]  /*44c0*/  ULDC UR6, c[0x0][0x658] ;  /* 0x0001960000067ab9 */ /* 0x000fe20000000800 */
[----:B------:R-:W-:Y:S01]  /*44d0*/  ULDC UR5, c[0x0][0x10] ;  /* 0x0000040000057ab9 */ /* 0x000fe20000000800 */
[----:B------:R-:W-:Y:S01]  /*44e0*/  UMOV UR7, 0xffffffff ;  /* 0xffffffff00077882 */ /* 0x000fe20000000000 */
[----:B------:R-:W-:Y:S01]  /*44f0*/  UMOV UR8, 0x1 ;  /* 0x0000000100087882 */ /* 0x000fe20000000000 */
[----:B------:R-:W-:Y:S01]  /*4500*/  UIMAD.WIDE.U32 UR4, UR4, UR5, URZ ;  /* 0x00000005040472a5 */ /* 0x000fe2000f8e003f */
[----:B------:R-:W-:Y:S01]  /*4510*/  IMAD.MOV.U32 R10, RZ, RZ, 0x1 ;  /* 0x00000001ff0a7424 */ /* 0x000fe200078e00ff */
[----:B------:R-:W-:Y:S01]  /*4520*/  USHF.L.U32 UR7, UR7, UR6, URZ ;  /* 0x0000000607077299 */ /* 0x000fe2000800063f */
[----:B------:R-:W-:Y:S01]  /*4530*/  LOP3.LUT R9, R19, 0x2, RZ, 0xfc, !PT ;  /* 0x0000000213097812 */ /* 0x000fe200078efcff */
[----:B------:R-:W-:Y:S01]  /*4540*/  USHF.L.U32 UR18, UR8, UR6, URZ ;  /* 0x0000000608127299 */ /* 0x000fe2000800063f */
[----:B------:R-:W-:Y:S01]  /*4550*/  IMAD.MOV.U32 R8, RZ, RZ, RZ ;  /* 0x000000ffff087224 */ /* 0x000fe200078e00ff */
[----:B------:R-:W-:Y:S01]  /*4560*/  ULOP3.LUT UR17, URZ, UR7, URZ, 0x33, !UPT ;  /* 0x000000073f117292 */ /* 0x000fe2000f8e333f */
[----:B------:R-:W-:Y:S01]  /*4570*/  ULDC UR6, c[0x0][0x14] ;  /* 0x0000050000067ab9 */ /* 0x000fe20000000800 */
[----:B------:R-:W-:Y:S01]  /*4580*/  ULDC.64 UR22, c[0x0][0x198] ;  /* 0x0000660000167ab9 */ /* 0x000fe20000000a00 */
[----:B------:R-:W-:-:S02]  /*4590*/  UIMAD.WIDE.U32 UR20, UR4, UR6, URZ ;  /* 0x00000006041472a5 */ /* 0x000fc4000f8e003f */
[----:B------:R-:W-:Y:S01]  /*45a0*/  UIMAD UR13, UR5, UR6, URZ ;  /* 0x00000006050d72a4 */ /* 0x000fe2000f8e023f */
[----:B0-----:R-:W-:-:S03]  /*45b0*/  VIADD R0, R0, 0x1f ;  /* 0x0000001f00007836 */ /* 0x001fc60000000000 */
[----:B------:R-:W-:Y:S02]  /*45c0*/  UIADD3 UR13, UR21, UR13, URZ ;  /* 0x0000000d150d7290 */ /* 0x000fe4000fffe03f */
[----:B------:R-:W-:-:S04]  /*45d0*/  SHF.R.S32.HI R3, RZ, 0x1f, R0 ;  /* 0x0000001fff037819 */ /* 0x000fc80000011400 */
[----:B------:R-:W-:Y:S01]  /*45e0*/  LEA.HI R3, R3, R0, RZ, 0x5 ;  /* 0x0000000003037211 */ /* 0x000fe200078f28ff */
[C---:B-1----:R-:W-:Y:S02]  /*45f0*/  IMAD.SHL.U32 R12, R13.reuse, 0x8, RZ ;  /* 0x000000080d0c7824 */ /* 0x042fe400078e00ff */
[----:B------:R-:W-:Y:S01]  /*4600*/  IMAD.SHL.U32 R13, R13, 0x100, RZ ;  /* 0x000001000d0d7824 */ /* 0x000fe200078e00ff */
[----:B------:R-:W-:Y:S01]  /*4610*/  SHF.R.S32.HI R11, RZ, 0x5, R3 ;  /* 0x00000005ff0b7819 */ /* 0x000fe20000011403 */
[----:B------:R-:W-:Y:S01]  /*4620*/  IMAD.MOV.U32 R0, RZ, RZ, 0x1 ;  /* 0x00000001ff007424 */ /* 0x000fe200078e00ff */
[----:B------:R-:W-:Y:S02]  /*4630*/  LOP3.LUT R12, R12, 0x8, RZ, 0xc0, !PT ;  /* 0x000000080c0c7812 */ /* 0x000fe400078ec0ff */
[----:B------:R-:W-:Y:S01]  /*4640*/  LOP3.LUT R13, R13, 0x100, RZ, 0xc0, !PT ;  /* 0x000001000d0d7812 */ /* 0x000fe200078ec0ff */
[----:B------:R-:W-:-:S07]  /*4650*/  VIADD R20, R11, 0x1 ;  /* 0x000000010b147836 */ /* 0x000fce0000000000 */
.L_x_82:
[----:B------:R-:W-:-:S03]  /*4660*/  UMOV UR4, 0xffffffff ;  /* 0xffffffff00047882 */ /* 0x000fc60000000000 */
[----:B------:R-:W-:Y:S05]  /*4670*/  BRA.DIV UR4, `(.L_x_72) ;  /* 0x00000016047c7947 */ /* 0x000fea000b800000 */
[----:B------:R-:W-:-:S13]  /*4680*/  ELECT P6, URZ, PT ;  /* 0x00000000003f782f */ /* 0x000fda00038c0000 */
.L_x_106:
[----:B------:R-:W0:Y:S01]  /*4690*/  LDC R3, c[0x0][0x28c] ;  /* 0x0000a300ff037b82 */ /* 0x000e220000000800 */
[----:B------:R-:W-:Y:S01]  /*46a0*/  BSSY B1, `(.L_x_73) ;  /* 0x0000038000017945 */ /* 0x000fe20003800000 */
[----:B0-----:R-:W-:-:S13]  /*46b0*/  ISETP.LT.OR P6, PT, R3, 0x1, !P6 ;  /* 0x000000010300780c */ /* 0x001fda00077c1670 */
[----:B------:R-:W-:Y:S05]  /*46c0*/  @P6 BRA `(.L_x_74) ;  /* 0x0000000000d46947 */ /* 0x000fea0003800000 */
[----:B------:R-:W-:Y:S02]  /*46d0*/  IMAD R21, R21, 0x10, R12 ;  /* 0x0000001015157824 */ /* 0x000fe400078e020c */
[----:B------:R-:W-:Y:S02]  /*46e0*/  IMAD R22, R22, 0xc0, RZ ;  /* 0x000000c016167824 */ /* 0x000fe400078e02ff */
[----:B------:R-:W-:Y:S02]  /*46f0*/  IMAD.MOV.U32 R23, RZ, RZ, RZ ;  /* 0x000000ffff177224 */ /* 0x000fe400078e00ff */
[----:B------:R-:W-:Y:S02]  /*4700*/  IMAD.MOV.U32 R3, RZ, RZ, R20 ;  /* 0x000000ffff037224 */ /* 0x000fe400078e0014 */
[----:B------:R-:W-:Y:S02]  /*4710*/  IMAD.MOV.U32 R4, RZ, RZ, R0 ;  /* 0x000000ffff047224 */ /* 0x000fe400078e0000 */
[----:B------:R-:W-:-:S07]  /*4720*/  IMAD.MOV.U32 R14, RZ, RZ, R8 ;  /* 0x000000ffff0e7224 */ /* 0x000fce00078e0008 */
.L_x_77:
[----:B------:R-:W0:Y:S01]  /*4730*/  S2R R24, SR_CgaCtaId ;  /* 0x0000000000187919 */ /* 0x000e220000008800 */
[----:B------:R-:W-:Y:S02]  /*4740*/  MOV R5, 0x400 ;  /* 0x0000040000057802 */ /* 0x000fe40000000f00 */
[----:B------:R-:W-:-:S13]  /*4750*/  LOP3.LUT P1, RZ, R18, 0x7f, RZ, 0xc0, !PT ;  /* 0x0000007f12ff7812 */ /* 0x000fda000782c0ff */
[----:B------:R-:W1:Y:S01]  /*4760*/  @!P1 LDC R7, c[0x0][0x500] ;  /* 0x00014000ff079b82 */ /* 0x000e620000000800 */
[----:B0-----:R-:W-:Y:S02]  /*4770*/  LEA R15, R24, R5, 0x18 ;  /* 0x00000005180f7211 */ /* 0x001fe400078ec0ff */
[----:B------:R-:W-:-:S03]  /*4780*/  SHF.L.U32 R5, R4, 0x1f, RZ ;  /* 0x0000001f04057819 */ /* 0x000fc600000006ff */
[----:B------:R-:W-:-:S04]  /*4790*/  IMAD R24, R14, 0x8, R15 ;  /* 0x000000080e187824 */ /* 0x000fc800078e020f */
[----:B------:R-:W0:Y:S02]  /*47a0*/  SYNCS.PHASECHK.TRANS64.TRYWAIT P0, [R24+URZ+0x88], R5 ;  /* 0x00008805180075a7 */ /* 0x000e24000800017f */
[----:B01----:R-:W-:Y:S05]  /*47b0*/  @!P0 BRA `(.L_x_75) ;  /* 0x00000014004c8947 */ /* 0x003fea0003800000 */
.L_x_107:
[----:B0-----:R-:W-:Y:S01]  /*47c0*/  PRMT R5, R9, 0x9910, RZ ;  /* 0x0000991009057816 */ /* 0x001fe200000000ff */
[----:B------:R0:W-:Y:S03]  /*47d0*/  @!P1 SYNCS.ARRIVE.TRANS64 RZ, [R24+URZ], R7 ;  /* 0x0000000718ff99a7 */ /* 0x0001e6000800003f */
[----:B------:R-:W-:-:S13]  /*47e0*/  ISETP.NE.AND P0, PT, R5, 0x2, PT ;  /* 0x000000020500780c */ /* 0x000fda0003f05270 */
[----:B0-----:R-:W-:Y:S05]  /*47f0*/  @P0 BRA `(.L_x_76) ;  /* 0x0000000000040947 */ /* 0x001fea0003800000 */
[----:B------:R-:W-:Y:S01]  /*4800*/  BPT.TRAP 0x1 ;  /* 0x000000040000795c */ /* 0x000fe20000300000 */
.L_x_76:
[----:B------:R-:W-:Y:S01]  /*4810*/  IMAD R7, R14, 0x3000, R15 ;  /* 0x000030000e077824 */ /* 0x000fe200078e020f */
[----:B------:R-:W-:Y:S01]  /*4820*/  R2UR UR9, R24 ;  /* 0x00000000180972ca */ /* 0x000fe200000e0000 */
[----:B------:R-:W-:Y:S01]  /*4830*/  IMAD R5, R14, 0x200, R13 ;  /* 0x000002000e057824 */ /* 0x000fe200078e020d */
[----:B------:R-:W-:Y:S01]  /*4840*/  UIADD3 UR4, UP0, UR22, 0xf0, URZ ;  /* 0x000000f016047890 */ /* 0x000fe2000ff1e03f */
[----:B------:R-:W-:Y:S01]  /*4850*/  VIADD R3, R3, 0xffffffff ;  /* 0xffffffff03037836 */ /* 0x000fe20000000000 */
[----:B------:R-:W-:Y:S01]  /*4860*/  R2UR UR5, R7 ;  /* 0x00000000070572ca */ /* 0x000fe200000e0000 */
[----:B------:R-:W-:Y:S01]  /*4870*/  IMAD R5, R5, 0x2, R15 ;  /* 0x0000000205057824 */ /* 0x000fe200078e020f */
[----:B------:R-:W-:Y:S01]  /*4880*/  R2UR UR11, R22 ;  /* 0x00000000160b72ca */ /* 0x000fe200000e0000 */
[----:B------:R-:W-:Y:S01]  /*4890*/  UIADD3 UR24, UP1, UR22, 0x1f0, URZ ;  /* 0x000001f016187890 */ /* 0x000fe2000ff3e03f */
[----:B------:R-:W-:Y:S01]  /*48a0*/  R2UR UR10, R23 ;  /* 0x00000000170a72ca */ /* 0x000fe200000e0000 */
[----:B------:R-:W-:Y:S01]  /*48b0*/  VIADD R14, R14, 0x1 ;  /* 0x000000010e0e7836 */ /* 0x000fe20000000000 */
[----:B------:R-:W-:Y:S01]  /*48c0*/  R2UR UR8, R5 ;  /* 0x00000000050872ca */ /* 0x000fe200000e0000 */
[----:B------:R-:W-:Y:S01]  /*48d0*/  UIADD3.X UR25, URZ, UR23, URZ, UP1, !UPT ;  /* 0x000000173f197290 */ /* 0x000fe20008ffe43f */
[----:B------:R-:W-:Y:S01]  /*48e0*/  R2UR UR12, R6 ;  /* 0x00000000060c72ca */ /* 0x000fe200000e0000 */
[----:B------:R-:W-:Y:S01]  /*48f0*/  UMOV UR6, 0x0 ;  /* 0x0000000000067882 */ /* 0x000fe20000000000 */
[----:B------:R-:W-:Y:S01]  /*4900*/  R2UR UR19, R21 ;  /* 0x00000000151372ca */ /* 0x000fe200000e0000 */
[----:B------:R-:W-:Y:S01]  /*4910*/  UMOV UR7, 0x10000000 ;  /* 0x1000000000077882 */ /* 0x000fe20000000000 */
[----:B------:R-:W-:Y:S01]  /*4920*/  ISETP.GT.AND P1, PT, R3, 0x1, PT ;  /* 0x000000010300780c */ /* 0x000fe20003f24270 */
[----:B------:R-:W-:Y:S01]  /*4930*/  UIADD3 UR14, UR5, 0x200, URZ ;  /* 0x00000200050e7890 */ /* 0x000fe2000fffe03f */
[C---:B------:R-:W-:Y:S01]  /*4940*/  ISETP.NE.AND P0, PT, R14.reuse, 0x11, PT ;  /* 0x000000110e00780c */ /* 0x040fe20003f05270 */
[----:B------:R-:W-:Y:S01]  /*4950*/  UIADD3.X UR5, URZ, UR23, URZ, UP0, !UPT ;  /* 0x000000173f057290 */ /* 0x000fe200087fe43f */
[----:B------:R-:W-:Y:S01]  /*4960*/  VIADD R23, R23, 0x20 ;  /* 0x0000002017177836 */ /* 0x000fe20000000000 */
[----:B------:R-:W-:Y:S01]  /*4970*/  UMOV UR26, 0x30000 ;  /* 0x00030000001a7882 */ /* 0x000fe20000000000 */
[----:B------:R-:W-:Y:S01]  /*4980*/  SEL R5, RZ, 0x1, P0 ;  /* 0x00000001ff057807 */ /* 0x000fe20000000000 */
[----:B------:R-:W-:Y:S01]  /*4990*/  UIADD3 UR15, UR8, 0x33200, URZ ;  /* 0x00033200080f7890 */ /* 0x000fe2000fffe03f */
[----:B------:R-:W-:-:S02]  /*49a0*/  SEL R14, R14, RZ, P0 ;  /* 0x000000ff0e0e7207 */ /* 0x000fc40000000000 */
[----:B------:R-:W-:Y:S01]  /*49b0*/  UMOV UR8, UR14 ;  /* 0x0000000e00087c82 */ /* 0x000fe20008000000 */
[----:B------:R-:W-:Y:S01]  /*49c0*/  LOP3.LUT R4, R4, R5, RZ, 0x3c, !PT ;  /* 0x0000000504047212 */ /* 0x000fe200078e3cff */
[----:B------:R0:W-:Y:S02]  /*49d0*/  UTMALDG.3D [UR8], [UR4], desc[UR6] ;  /* 0x00000608040075b4 */ /* 0x0001e40008011000 */
[----:B0-----:R-:W-:Y:S01]  /*49e0*/  UMOV UR8, UR15 ;  /* 0x0000000f00087c82 */ /* 0x001fe20008000000 */
[----:B------:R-:W-:Y:S02]  /*49f0*/  UMOV UR11, UR19 ;  /* 0x00000013000b7c82 */ /* 0x000fe40008000000 */
[----:B------:R0:W-:Y:S02]  /*4a00*/  UTMALDG.3D.MULTICAST [UR8], [UR24], UR26, desc[UR6] ;  /* 0x00000608180073b4 */ /* 0x0001e4000801181a */
[----:B0-----:R-:W-:Y:S05]  /*4a10*/  @P1 BRA `(.L_x_77) ;  /* 0xfffffffc00441947 */ /* 0x001fea000383ffff */
.L_x_74:
[----:B------:R-:W-:Y:S05]  /*4a20*/  BSYNC B1 ;  /* 0x0000000000017941 */ /* 0x000fea0003800000 */
.L_x_73:
[----:B------:R-:W-:Y:S01]  /*4a30*/  LOP3.LUT P1, RZ, R10, 0xff, RZ, 0xc0, !PT ;  /* 0x000000ff0aff7812 */ /* 0x000fe2000782c0ff */
[C---:B------:R-:W-:Y:S01]  /*4a40*/  IMAD.IADD R8, R11.reuse, 0x1, R8 ;  /* 0x000000010b087824 */ /* 0x040fe200078e0208 */
[----:B------:R-:W-:Y:S01]  /*4a50*/  ULDC.64 UR4, c[0x0][0x650] ;  /* 0x0001940000047ab9 */ /* 0x000fe20000000a00 */
[C---:B------:R-:W-:Y:S01]  /*4a60*/  ISETP.GE.U32.AND P2, PT, R11.reuse, 0x11, PT ;  /* 0x000000110b00780c */ /* 0x040fe20003f46070 */
[----:B------:R-:W-:Y:S01]  /*4a70*/  BSSY B1, `(.L_x_78) ;  /* 0x000006d000017945 */ /* 0x000fe20003800000 */
[----:B------:R-:W-:Y:S01]  /*4a80*/  IMAD.MOV.U32 R22, RZ, RZ, -0x1 ;  /* 0xffffffffff167424 */ /* 0x000fe200078e00ff */
[----:B------:R-:W-:Y:S01]  /*4a90*/  ISETP.GT.U32.AND P0, PT, R8, 0x10, PT ;  /* 0x000000100800780c */ /* 0x000fe20003f04070 */
[----:B------:R-:W-:Y:S01]  /*4aa0*/  IMAD.MOV.U32 R21, RZ, RZ, -0x1 ;  /* 0xffffffffff157424 */ /* 0x000fe200078e00ff */
[----:B------:R-:W-:Y:S01]  /*4ab0*/  PRMT R10, RZ, 0x7610, R10 ;  /* 0x00007610ff0a7816 */ /* 0x000fe2000000000a */
[----:B------:R-:W-:Y:S01]  /*4ac0*/  IMAD.MOV.U32 R6, RZ, RZ, -0x1 ;  /* 0xffffffffff067424 */ /* 0x000fe200078e00ff */
[----:B------:R-:W-:-:S03]  /*4ad0*/  ISETP.LT.U32.AND P0, PT, R11, 0x11, P0 ;  /* 0x000000110b00780c */ /* 0x000fc60000701070 */
[----:B------:R-:W0:Y:S01]  /*4ae0*/  @P1 S2R R4, SR_CgaCtaId ;  /* 0x0000000000041919 */ /* 0x000e220000008800 */
[----:B------:R-:W-:-:S04]  /*4af0*/  @P1 MOV R3, 0x400 ;  /* 0x0000040000031802 */ /* 0x000fc80000000f00 */
[----:B0-----:R-:W-:Y:S01]  /*4b00*/  @P1 LEA R3, R4, R3, 0x18 ;  /* 0x0000000304031211 */ /* 0x001fe200078ec0ff */
[----:B------:R-:W-:-:S03]  /*4b10*/  IMAD.WIDE.U32 R4, R8, -0xf0f0f0f, RZ ;  /* 0xf0f0f0f108047825 */ /* 0x000fc600078e00ff */
[----:B------:R0:W-:Y:S01]  /*4b20*/  @P1 SYNCS.ARRIVE.TRANS64.A1T0 RZ, [R3+URZ+0x128], RZ ;  /* 0x000128ff03ff19a7 */ /* 0x0001e2000810003f */
[----:B------:R-:W-:Y:S02]  /*4b30*/  IADD3 R2, P1, R2, UR20, RZ ;  /* 0x0000001402027c10 */ /* 0x000fe4000ff3e0ff */
[----:B------:R-:W-:Y:S02]  /*4b40*/  SHF.R.U32.HI R5, RZ, 0x4, R5 ;  /* 0x00000004ff057819 */ /* 0x000fe40000011605 */
[----:B------:R-:W-:Y:S02]  /*4b50*/  IADD3.X R17, R17, UR13, RZ, P1, !PT ;  /* 0x0000000d11117c10 */ /* 0x000fe40008ffe4ff */
[----:B0-----:R-:W-:Y:S01]  /*4b60*/  SEL R3, RZ, 0x1, !P0 ;  /* 0x00000001ff037807 */ /* 0x001fe20004000000 */
[----:B------:R-:W-:Y:S01]  /*4b70*/  IMAD R8, R5, -0x11, R8 ;  /* 0xffffffef05087824 */ /* 0x000fe200078e0208 */
[----:B------:R-:W-:Y:S02]  /*4b80*/  ISETP.GE.U32.AND P0, PT, R2, UR4, PT ;  /* 0x0000000402007c0c */ /* 0x000fe4000bf06070 */
[----:B------:R-:W-:-:S02]  /*4b90*/  LOP3.LUT R0, R0, R3, RZ, 0x3c, !PT ;  /* 0x0000000300007212 */ /* 0x000fc400078e3cff */
[----:B------:R-:W-:Y:S02]  /*4ba0*/  ISETP.GE.U32.AND.EX P0, PT, R17, UR5, PT, P0 ;  /* 0x0000000511007c0c */ /* 0x000fe4000bf06100 */
[----:B------:R-:W-:Y:S02]  /*4bb0*/  @P2 LOP3.LUT R0, R0, 0x1, R5, 0x78, !PT ;  /* 0x0000000100002812 */ /* 0x000fe400078e7805 */
[----:B------:R-:W-:-:S09]  /*4bc0*/  PRMT R3, RZ, 0x7610, R3 ;  /* 0x00007610ff037816 */ /* 0x000fd20000000003 */
[----:B------:R-:W-:Y:S05]  /*4bd0*/  @P0 BRA `(.L_x_79) ;  /* 0x0000000400580947 */ /* 0x000fea0003800000 */
[----:B------:R-:W0:Y:S01]  /*4be0*/  S2R R21, SR_CTAID.X ;  /* 0x0000000000157919 */ /* 0x000e220000002500 */
[----:B------:R-:W-:Y:S01]  /*4bf0*/  ULDC.64 UR4, c[0x0][0x628] ;  /* 0x00018a0000047ab9 */ /* 0x000fe20000000a00 */
[----:B------:R-:W-:Y:S01]  /*4c00*/  ULDC UR7, c[0x0][0x630] ;  /* 0x00018c0000077ab9 */ /* 0x000fe20000000800 */
[----:B------:R-:W-:Y:S01]  /*4c10*/  ISETP.NE.U32.AND P0, PT, RZ, UR4, PT ;  /* 0x00000004ff007c0c */ /* 0x000fe2000bf05070 */
[----:B------:R-:W1:Y:S01]  /*4c20*/  S2R R15, SR_CTAID.Y ;  /* 0x00000000000f7919 */ /* 0x000e620000002600 */
[----:B------:R-:W-:Y:S01]  /*4c30*/  ULDC UR8, c[0x0][0x150] ;  /* 0x0000540000087ab9 */ /* 0x000fe20000000800 */
[----:B------:R-:W-:Y:S01]  /*4c40*/  IMAD.MOV.U32 R4, RZ, RZ, R2 ;  /* 0x000000ffff047224 */ /* 0x000fe200078e0002 */
[----:B------:R-:W-:Y:S01]  /*4c50*/  ISETP.NE.AND.EX P0, PT, RZ, UR5, PT, P0 ;  /* 0x00000005ff007c0c */ /* 0x000fe2000bf05300 */
[----:B------:R-:W-:Y:S01]  /*4c60*/  IMAD.MOV.U32 R5, RZ, RZ, R17 ;  /* 0x000000ffff057224 */ /* 0x000fe200078e0011 */
[----:B0-----:R-:W-:-:S11]  /*4c70*/  I2FP.F32.U32 R22, R21 ;  /* 0x0000001500167245 */ /* 0x001fd60000201000 */
[----:B------:R-:W-:Y:S05]  /*4c80*/  @!P0 BRA `(.L_x_80) ;  /* 0x0000000000288947 */ /* 0x000fea0003800000 */
[----:B------:R-:W-:Y:S02]  /*4c90*/  ULDC UR6, c[0x0][0x634] ;  /* 0x00018d0000067ab9 */ /* 0x000fe40000000800 */
[----:B------:R-:W-:-:S05]  /*4ca0*/  IADD3 R5, P0, R2, UR6, RZ ;  /* 0x0000000602057c10 */ /* 0x000fca000ff1e0ff */
[----:B------:R-:W-:-:S04]  /*4cb0*/  IMAD.X R3, RZ, RZ, R17, P0 ;  /* 0x000000ffff037224 */ /* 0x000fc800000e0611 */
[----:B------:R-:W-:-:S04]  /*4cc0*/  IMAD.WIDE.U32 R6, R3, UR4, RZ ;  /* 0x0000000403067c25 */ /* 0x000fc8000f8e00ff */
[----:B------:R-:W-:-:S04]  /*4cd0*/  IMAD.WIDE.U32 R6, P0, R5, UR5, R6 ;  /* 0x0000000505067c25 */ /* 0x000fc8000f800006 */
[----:B------:R-:W-:-:S04]  /*4ce0*/  IMAD.WIDE.U32 R4, R5, UR4, RZ ;  /* 0x0000000405047c25 */ /* 0x000fc8000f8e00ff */
[----:B------:R-:W-:Y:S01]  /*4cf0*/  IMAD.MOV.U32 R4, RZ, RZ, R7 ;  /* 0x000000ffff047224 */ /* 0x000fe200078e0007 */
[----:B------:R-:W-:Y:S01]  /*4d00*/  IADD3 RZ, P1, R5, R6, RZ ;  /* 0x0000000605ff7210 */ /* 0x000fe20007f3e0ff */
[----:B------:R-:W-:-:S04]  /*4d10*/  IMAD.X R5, RZ, RZ, RZ, P0 ;  /* 0x000000ffff057224 */ /* 0x000fc800000e06ff */
[----:B------:R-:W-:-:S08]  /*4d20*/  IMAD.WIDE.U32.X R4, R3, UR5, R4, P1 ;  /* 0x0000000503047c25 */ /* 0x000fd000088e0404 */
.L_x_80:
[--C-:B------:R-:W-:Y:S01]  /*4d30*/  SHF.R.U64 R14, R4, UR7, R5.reuse ;  /* 0x00000007040e7c19 */ /* 0x100fe20008001205 */
[----:B------:R-:W-:Y:S01]  /*4d40*/  FMUL R22, R22, UR8 ;  /* 0x0000000816167c20 */ /* 0x000fe20008400000 */
[----:B------:R-:W-:Y:S01]  /*4d50*/  SHF.R.U32.HI R3, RZ, UR7, R5 ;  /* 0x00000007ff037c19 */ /* 0x000fe20008011605 */
[----:B------:R-:W0:Y:S01]  /*4d60*/  LDC R6, c[0x0][0x144] ;  /* 0x00005100ff067b82 */ /* 0x000e220000000800 */
[----:B------:R-:W-:Y:S01]  /*4d70*/  IADD3 R4, P0, RZ, -R14, RZ ;  /* 0x8000000eff047210 */ /* 0x000fe20007f1e0ff */
[----:B------:R-:W-:Y:S01]  /*4d80*/  ULDC.64 UR4, c[0x0][0x620] ;  /* 0x0001880000047ab9 */ /* 0x000fe20000000a00 */
[----:B-1----:R-:W-:Y:S01]  /*4d90*/  I2FP.F32.U32 R5, R15 ;  /* 0x0000000f00057245 */ /* 0x002fe20000201000 */
[----:B------:R-:W1:Y:S01]  /*4da0*/  F2I.U32.TRUNC.NTZ R22, R22 ;  /* 0x0000001600167305 */ /* 0x000e62000020f000 */
[----:B------:R-:W-:Y:S01]  /*4db0*/  ULDC UR6, c[0x0][0x154] ;  /* 0x0000550000067ab9 */ /* 0x000fe20000000800 */
[----:B------:R-:W-:Y:S01]  /*4dc0*/  IMAD.X R3, RZ, RZ, ~R3, P0 ;  /* 0x000000ffff037224 */ /* 0x000fe200000e0e03 */
[----:B------:R-:W-:Y:S01]  /*4dd0*/  ISETP.NE.AND P2, PT, R16, 0x1, PT ;  /* 0x000000011000780c */ /* 0x000fe20003f45270 */
[----:B------:R-:W-:Y:S01]  /*4de0*/  FMUL R23, R5, UR6 ;  /* 0x0000000605177c20 */ /* 0x000fe20008400000 */
[----:B------:R-:W2:Y:S01]  /*4df0*/  LDC R24, c[0x0][0x148] ;  /* 0x00005200ff187b82 */ /* 0x000ea20000000800 */
[----:B------:R-:W-:Y:S01]  /*4e00*/  IMAD R3, R3, UR4, RZ ;  /* 0x0000000403037c24 */ /* 0x000fe2000f8e02ff */
[----:B------:R-:W-:-:S02]  /*4e10*/  ULDC.64 UR6, c[0x0][0x640] ;  /* 0x0001900000067ab9 */ /* 0x000fc40000000a00 */
[----:B------:R-:W-:Y:S01]  /*4e20*/  ISETP.NE.U32.AND P0, PT, RZ, UR6, PT ;  /* 0x00000006ff007c0c */ /* 0x000fe2000bf05070 */
[C---:B------:R-:W-:Y:S01]  /*4e30*/  IMAD R7, R4.reuse, UR5, R3 ;  /* 0x0000000504077c24 */ /* 0x040fe2000f8e0203 */
[----:B------:R-:W3:Y:S01]  /*4e40*/  F2I.U32.TRUNC.NTZ R23, R23 ;  /* 0x0000001700177305 */ /* 0x000ee2000020f000 */
[----:B------:R-:W-:Y:S01]  /*4e50*/  IMAD.MOV.U32 R3, RZ, RZ, R17 ;  /* 0x000000ffff037224 */ /* 0x000fe200078e0011 */
[----:B------:R-:W-:Y:S01]  /*4e60*/  ISETP.NE.AND.EX P0, PT, RZ, UR7, PT, P0 ;  /* 0x00000007ff007c0c */ /* 0x000fe2000bf05300 */
[----:B-1----:R-:W-:Y:S02]  /*4e70*/  IMAD.MOV R22, RZ, RZ, -R22 ;  /* 0x000000ffff167224 */ /* 0x002fe400078e0a16 */
[----:B------:R-:W-:Y:S01]  /*4e80*/  IMAD.WIDE.U32 R4, R4, UR4, R2 ;  /* 0x0000000404047c25 */ /* 0x000fe2000f8e0002 */
[----:B------:R-:W-:-:S03]  /*4e90*/  ULDC UR4, c[0x0][0x618] ;  /* 0x0001860000047ab9 */ /* 0x000fc60000000800 */
[----:B------:R-:W-:Y:S02]  /*4ea0*/  IMAD.IADD R5, R5, 0x1, R7 ;  /* 0x0000000105057824 */ /* 0x000fe400078e0207 */
[----:B0-----:R-:W-:-:S03]  /*4eb0*/  IMAD R3, R6, R22, R21 ;  /* 0x0000001606037224 */ /* 0x001fc600078e0215 */
[----:B------:R-:W-:Y:S01]  /*4ec0*/  SHF.R.U64 R21, R4, UR4, R5 ;  /* 0x0000000404157c19 */ /* 0x000fe20008001205 */
[----:B---3--:R-:W-:Y:S01]  /*4ed0*/  IMAD.MOV R6, RZ, RZ, -R23 ;  /* 0x000000ffff067224 */ /* 0x008fe200078e0a17 */
[----:B------:R-:W-:Y:S01]  /*4ee0*/  SHF.R.U32.HI R4, RZ, UR4, R5 ;  /* 0x00000004ff047c19 */ /* 0x000fe20008011605 */
[----:B------:R-:W-:Y:S02]  /*4ef0*/  ULDC UR4, c[0x0][0x608] ;  /* 0x0001820000047ab9 */ /* 0x000fe40000000800 */
[----:B--2---:R-:W-:Y:S01]  /*4f00*/  @P2 IMAD R3, R24, R6, R15 ;  /* 0x0000000618032224 */ /* 0x004fe200078e020f */
[--C-:B------:R-:W-:Y:S02]  /*4f10*/  SHF.R.U64 R22, R21, UR4, R4.reuse ;  /* 0x0000000415167c19 */ /* 0x100fe40008001204 */
[----:B------:R-:W-:Y:S01]  /*4f20*/  SHF.R.U32.HI R5, RZ, UR4, R4 ;  /* 0x00000004ff057c19 */ /* 0x000fe20008011604 */
[----:B------:R-:W-:-:S03]  /*4f30*/  ULDC UR4, c[0x0][0x658] ;  /* 0x0001960000047ab9 */ /* 0x000fc60000000800 */
[--C-:B------:R-:W-:Y:S02]  /*4f40*/  SHF.R.U64 R15, R22, UR4, R5.reuse ;  /* 0x00000004160f7c19 */ /* 0x100fe40008001205 */
[----:B------:R-:W-:-:S03]  /*4f50*/  SHF.R.U32.HI R23, RZ, UR4, R5 ;  /* 0x00000004ff177c19 */ /* 0x000fc60008011605 */
[----:B------:R-:W-:Y:S02]  /*4f60*/  IMAD.MOV.U32 R6, RZ, RZ, R15 ;  /* 0x000000ffff067224 */ /* 0x000fe400078e000f */
[----:B------:R-:W-:Y:S01]  /*4f70*/  IMAD.MOV.U32 R5, RZ, RZ, R23 ;  /* 0x000000ffff057224 */ /* 0x000fe200078e0017 */
[----:B------:R-:W-:Y:S06]  /*4f80*/  @!P0 BRA `(.L_x_81) ;  /* 0x00000000002c8947 */ /* 0x000fec0003800000 */
        /* <DEDUP_REMOVED lines=9> */
[----:B------:R-:W-:-:S04]  /*5020*/  IMAD.WIDE.U32.X R4, R23, UR7, R4, P1 ;  /* 0x0000000717047c25 */ /* 0x000fc800088e0404 */
[----:B------:R-:W-:-:S07]  /*5030*/  IMAD.MOV.U32 R6, RZ, RZ, R4 ;  /* 0x000000ffff067224 */ /* 0x000fce00078e0004 */
.L_x_81:
[----:B------:R-:W-:Y:S01]  /*5040*/  ULDC UR4, c[0x0][0x648] ;  /* 0x0001920000047ab9 */ /* 0x000fe20000000800 */
[----:B------:R-:W-:Y:S01]  /*5050*/  LOP3.LUT R4, R22, UR17, RZ, 0xc0, !PT ;  /* 0x0000001116047c12 */ /* 0x000fe2000f8ec0ff */
[----:B------:R-:W-:Y:S01]  /*5060*/  ULDC UR5, c[0x0][0x610] ;  /* 0x0001840000057ab9 */ /* 0x000fe20000000800 */
[----:B------:R-:W-:Y:S01]  /*5070*/  SHF.R.U64 R5, R6, UR4, R5 ;  /* 0x0000000406057c19 */ /* 0x000fe20008001205 */
[----:B------:R-:W-:Y:S01]  /*5080*/  ULDC UR4, c[0x0][0x638] ;  /* 0x00018e0000047ab9 */ /* 0x000fe20000000800 */
[----:B------:R-:W-:-:S03]  /*5090*/  LOP3.LUT R24, R21, UR16, RZ, 0xc0, !PT ;  /* 0x0000001015187c12 */ /* 0x000fc6000f8ec0ff */
[----:B------:R-:W-:Y:S02]  /*50a0*/  IMAD.MOV R6, RZ, RZ, -R5 ;  /* 0x000000ffff067224 */ /* 0x000fe400078e0a05 */
[----:B------:R-:W-:Y:S02]  /*50b0*/  IMAD R4, R5, UR18, R4 ;  /* 0x0000001205047c24 */ /* 0x000fe4000f8e0204 */
[----:B------:R-:W-:Y:S01]  /*50c0*/  IMAD R15, R6, UR4, R15 ;  /* 0x00000004060f7c24 */ /* 0x000fe2000f8e020f */
[----:B------:R-:W-:Y:S01]  /*50d0*/  ULDC UR4, c[0x0][0x600] ;  /* 0x0001800000047ab9 */ /* 0x000fe20000000800 */
[----:B------:R-:W-:Y:S02]  /*50e0*/  IMAD R22, R4, UR5, R3 ;  /* 0x0000000504167c24 */ /* 0x000fe4000f8e0203 */
[----:B------:R-:W-:Y:S02]  /*50f0*/  IMAD R15, R15, UR4, R24 ;  /* 0x000000040f0f7c24 */ /* 0x000fe4000f8e0218 */
[----:B------:R-:W-:-:S02]  /*5100*/  IMAD.MOV.U32 R3, RZ, RZ, 0x1 ;  /* 0x00000001ff037424 */ /* 0x000fc400078e00ff */
[----:B------:R-:W-:Y:S01]  /*5110*/  IMAD.MOV.U32 R6, RZ, RZ, R14 ;  /* 0x000000ffff067224 */ /* 0x000fe200078e000e */
[----:B------:R-:W-:Y:S02]  /*5120*/  SEL R21, R15, R22, !P2 ;  /* 0x000000160f157207 */ /* 0x000fe40005000000 */
[----:B------:R-:W-:-:S07]  /*5130*/  SEL R22, R22, R15, !P2 ;  /* 0x0000000f16167207 */ /* 0x000fce0005000000 */
.L_x_79:
[----:B------:R-:W-:Y:S05]  /*5140*/  BSYNC B1 ;  /* 0x0000000000017941 */ /* 0x000fea0003800000 */
.L_x_78:
[----:B------:R-:W-:-:S13]  /*5150*/  LOP3.LUT P0, RZ, R3, 0xff, RZ, 0xc0, !PT ;  /* 0x000000ff03ff7812 */ /* 0x000fda000780c0ff */
[----:B------:R-:W-:Y:S05]  /*5160*/  @P0 BRA `(.L_x_82) ;  /* 0xfffffff4003c0947 */ /* 0x000fea000383ffff */
[----:B------:R-:W-:Y:S05]  /*5170*/  BSYNC B0 ;  /* 0x0000000000007941 */ /* 0x000fea0003800000 */
.L_x_71:
[----:B------:R-:W-:-:S03]  /*5180*/  UMOV UR4, 0xffffffff ;  /* 0xffffffff00047882 */ /* 0x000fc60000000000 */
[----:B------:R-:W-:Y:S05]  /*5190*/  BRA.DIV UR4, `(.L_x_83) ;  /* 0x0000000a04e87947 */ /* 0x000fea000b800000 */
[----:B------:R-:W-:-:S13]  /*51a0*/  ELECT P6, URZ, PT ;  /* 0x00000000003f782f */ /* 0x000fda00038c0000 */
.L_x_110:
[----:B------:R-:W-:Y:S04]  /*51b0*/  BSSY B0, `(.L_x_84) ;  /* 0x00000a0000007945 */ /* 0x000fe80003800000 */
[----:B------:R-:W-:Y:S05]  /*51c0*/  @!P6 BRA `(.L_x_85) ;  /* 0x000000080078e947 */ /* 0x000fea0003800000 */
[----:B------:R-:W-:-:S04]  /*51d0*/  LOP3.LUT R19, R19, 0x2, RZ, 0xfc, !PT ;  /* 0x0000000213137812 */ /* 0x000fc800078efcff */
[----:B------:R-:W-:-:S13]  /*51e0*/  ISETP.NE.AND P0, PT, R19, 0x3, PT ;  /* 0x000000031300780c */ /* 0x000fda0003f05270 */
[----:B------:R-:W-:Y:S05]  /*51f0*/  @!P0 BRA `(.L_x_86) ;  /* 0x0000000000048947 */ /* 0x000fea0003800000 */
[----:B------:R-:W-:Y:S01]  /*5200*/  BPT.TRAP 0x1 ;  /* 0x000000040000795c */ /* 0x000fe20000300000 */
.L_x_86:
[----:B------:R-:W0:Y:S01]  /*5210*/  S2R R3, SR_CgaCtaId ;  /* 0x0000000000037919 */ /* 0x000e220000008800 */
[----:B------:R-:W-:-:S04]  /*5220*/  MOV R2, 0x400 ;  /* 0x0000040000027802 */ /* 0x000fc80000000f00 */
[----:B0-----:R-:W-:Y:S02]  /*5230*/  LEA R3, R3, R2, 0x18 ;  /* 0x0000000203037211 */ /* 0x001fe400078ec0ff */
[----:B------:R-:W-:-:S03]  /*5240*/  SHF.L.U32 R2, R0, 0x1f, RZ ;  /* 0x0000001f00027819 */ /* 0x000fc600000006ff */
[----:B------:R-:W-:-:S04]  /*5250*/  VIADD R3, R3, 0x88 ;  /* 0x0000008803037836 */ /* 0x000fc80000000000 */
[C---:B------:R-:W-:Y:S02]  /*5260*/  IMAD R7, R8.reuse, 0x8, R3 ;  /* 0x0000000808077824 */ /* 0x040fe400078e0203 */
[----:B------:R-:W-:Y:S02]  /*5270*/  VIADD R8, R8, 0x1 ;  /* 0x0000000108087836 */ /* 0x000fe40000000000 */
[----:B------:R-:W0:Y:S03]  /*5280*/  SYNCS.PHASECHK.TRANS64.TRYWAIT P0, [R7+URZ], R2 ;  /* 0x00000002070075a7 */ /* 0x000e26000800017f */
[----:B------:R-:W-:-:S04]  /*5290*/  ISETP.NE.AND P1, PT, R8, 0x11, PT ;  /* 0x000000110800780c */ /* 0x000fc80003f25270 */
[----:B------:R-:W-:Y:S02]  /*52a0*/  SEL R5, RZ, 0x1, P1 ;  /* 0x00000001ff057807 */ /* 0x000fe40000800000 */
[----:B------:R-:W-:Y:S02]  /*52b0*/  SEL R8, R8, RZ, P1 ;  /* 0x000000ff08087207 */ /* 0x000fe40000800000 */
[----:B------:R-:W-:-:S03]  /*52c0*/  LOP3.LUT R5, R0, R5, RZ, 0x3c, !PT ;  /* 0x0000000500057212 */ /* 0x000fc600078e3cff */
[----:B------:R-:W-:Y:S01]  /*52d0*/  IMAD R9, R8, 0x8, R3 ;  /* 0x0000000808097824 */ /* 0x000fe200078e0203 */
[----:B------:R-:W-:Y:S01]  /*52e0*/  SHF.L.U32 R4, R5, 0x1f, RZ ;  /* 0x0000001f05047819 */ /* 0x000fe200000006ff */
[----:B0-----:R-:W-:Y:S06]  /*52f0*/  @!P0 BRA `(.L_x_87) ;  /* 0x0000000800b08947 */ /* 0x001fec0003800000 */
.L_x_111:
[----:B------:R-:W1:Y:S01]  /*5300*/  SYNCS.PHASECHK.TRANS64.TRYWAIT P0, [R9+URZ], R4 ;  /* 0x00000004090075a7 */ /* 0x000e62000800017f */
[----:B------:R-:W-:-:S05]  /*5310*/  VIADD R0, R8, 0x1 ;  /* 0x0000000108007836 */ /* 0x000fca0000000000 */
[----:B------:R-:W-:-:S04]  /*5320*/  ISETP.NE.AND P1, PT, R0, 0x11, PT ;  /* 0x000000110000780c */ /* 0x000fc80003f25270 */
[----:B0-----:R-:W-:Y:S02]  /*5330*/  SEL R2, RZ, 0x1, P1 ;  /* 0x00000001ff027807 */ /* 0x001fe40000800000 */
[----:B------:R-:W-:Y:S02]  /*5340*/  SEL R0, R0, RZ, P1 ;  /* 0x000000ff00007207 */ /* 0x000fe40000800000 */
[----:B------:R-:W-:-:S03]  /*5350*/  LOP3.LUT R7, R5, R2, RZ, 0x3c, !PT ;  /* 0x0000000205077212 */ /* 0x000fc600078e3cff */
[----:B------:R-:W-:Y:S01]  /*5360*/  IMAD R6, R0, 0x8, R3 ;  /* 0x0000000800067824 */ /* 0x000fe200078e0203 */
[----:B------:R-:W-:Y:S01]  /*5370*/  SHF.L.U32 R5, R7, 0x1f, RZ ;  /* 0x0000001f07057819 */ /* 0x000fe200000006ff */
[----:B-1----:R-:W-:Y:S06]  /*5380*/  @!P0 BRA `(.L_x_88) ;  /* 0x0000000800a08947 */ /* 0x002fec0003800000 */
.L_x_112:
[----:B------:R-:W1:Y:S01]  /*5390*/  SYNCS.PHASECHK.TRANS64.TRYWAIT P0, [R6+URZ], R5 ;  /* 0x00000005060075a7 */ /* 0x000e62000800017f */
[----:B------:R-:W-:-:S05]  /*53a0*/  VIADD R0, R0, 0x1 ;  /* 0x0000000100007836 */ /* 0x000fca0000000000 */
[----:B------:R-:W-:-:S04]  /*53b0*/  ISETP.NE.AND P1, PT, R0, 0x11, PT ;  /* 0x000000110000780c */ /* 0x000fc80003f25270 */
[----:B------:R-:W-:Y:S02]  /*53c0*/  SEL R2, RZ, 0x1, P1 ;  /* 0x00000001ff027807 */ /* 0x000fe40000800000 */
[----:B------:R-:W-:Y:S02]  /*53d0*/  SEL R0, R0, RZ, P1 ;  /* 0x000000ff00007207 */ /* 0x000fe40000800000 */
[----:B------:R-:W-:-:S03]  /*53e0*/  LOP3.LUT R7, R7, R2, RZ, 0x3c, !PT ;  /* 0x0000000207077212 */ /* 0x000fc600078e3cff */
[----:B0-----:R-:W-:Y:S01]  /*53f0*/  IMAD R9, R0, 0x8, R3 ;  /* 0x0000000800097824 */ /* 0x001fe200078e0203 */
[----:B------:R-:W-:Y:S01]  /*5400*/  SHF.L.U32 R4, R7, 0x1f, RZ ;  /* 0x0000001f07047819 */ /* 0x000fe200000006ff */
[----:B-1----:R-:W-:Y:S06]  /*5410*/  @!P0 BRA `(.L_x_89) ;  /* 0x0000000800908947 */ /* 0x002fec0003800000 */
.L_x_113:
        /* <DEDUP_REMOVED lines=9> */
.L_x_114:
        /* <DEDUP_REMOVED lines=9> */
.L_x_115:
        /* <DEDUP_REMOVED lines=9> */
.L_x_116:
        /* <DEDUP_REMOVED lines=9> */
.L_x_117:
        /* <DEDUP_REMOVED lines=9> */
.L_x_118:
        /* <DEDUP_REMOVED lines=9> */
.L_x_119:
        /* <DEDUP_REMOVED lines=9> */
.L_x_120:
        /* <DEDUP_REMOVED lines=9> */
.L_x_121:
        /* <DEDUP_REMOVED lines=9> */
.L_x_122:
        /* <DEDUP_REMOVED lines=9> */
.L_x_123:
        /* <DEDUP_REMOVED lines=9> */
.L_x_124:
        /* <DEDUP_REMOVED lines=9> */
.L_x_125:
[----:B------:R-:W1:Y:S01]  /*5ae0*/  SYNCS.PHASECHK.TRANS64.TRYWAIT P0, [R9+URZ], R4 ;  /* 0x00000004090075a7 */ /* 0x000e62000800017f */
[----:B------:R-:W-:-:S05]  /*5af0*/  VIADD R0, R0, 0x1 ;  /* 0x0000000100007836 */ /* 0x000fca0000000000 */
[----:B------:R-:W-:-:S04]  /*5b00*/  ISETP.NE.AND P1, PT, R0, 0x11, PT ;  /* 0x000000110000780c */ /* 0x000fc80003f25270 */
[----:B------:R-:W-:Y:S02]  /*5b10*/  SEL R2, RZ, 0x1, P1 ;  /* 0x00000001ff027807 */ /* 0x000fe40000800000 */
[----:B------:R-:W-:Y:S02]  /*5b20*/  SEL R0, R0, RZ, P1 ;  /* 0x000000ff00007207 */ /* 0x000fe40000800000 */
[----:B------:R-:W-:Y:S01]  /*5b30*/  LOP3.LUT R2, R7, R2, RZ, 0x3c, !PT ;  /* 0x0000000207027212 */ /* 0x000fe200078e3cff */
[----:B-1----:R-:W-:Y:S06]  /*5b40*/  @!P0 BRA `(.L_x_102) ;  /* 0x0000000400c88947 */ /* 0x002fec0003800000 */
.L_x_126:
[----:B------:R-:W-:Y:S01]  /*5b50*/  IMAD R3, R0, 0x8, R3 ;  /* 0x0000000800037824 */ /* 0x000fe200078e0203 */
[----:B------:R-:W-:-:S07]  /*5b60*/  SHF.L.U32 R0, R2, 0x1f, RZ ;  /* 0x0000001f02007819 */ /* 0x000fce00000006ff */
.L_x_103:
[----:B--2---:R2:W3:Y:S02]  /*5b70*/  SYNCS.PHASECHK.TRANS64.TRYWAIT P0, [R3+URZ], R0 ;  /* 0x00000000030075a7 */ /* 0x0044e4000800017f */
[----:B---3--:R-:W-:Y:S05]  /*5b80*/  @!P0 NANOSLEEP.SYNCS 0x989680 ;  /* 0x009896800000895d */ /* 0x008fea0003900000 */
[----:B------:R-:W3:Y:S02]  /*5b90*/  @!P0 SYNCS.PHASECHK.TRANS64 P0, [R3+URZ], R0 ;  /* 0x00000000030085a7 */ /* 0x000ee4000800007f */
[----:B---3--:R-:W-:Y:S05]  /*5ba0*/  @!P0 BRA `(.L_x_103) ;  /* 0xfffffffc00f08947 */ /* 0x008fea000383ffff */
.L_x_85:
[----:B------:R-:W-:Y:S05]  /*5bb0*/  BSYNC B0 ;  /* 0x0000000000007941 */ /* 0x000fea0003800000 */
.L_x_84:
[----:B------:R-:W-:Y:S05]  /*5bc0*/  EXIT ;  /* 0x000000000000794d */ /* 0x000fea0003800000 */
.L_x_22:
[----:B---3--:R3:W4:Y:S02]  /*5bd0*/  SYNCS.PHASECHK.TRANS64.TRYWAIT P1, [R3+URZ], R0 ;  /* 0x00000000030075a7 */ /* 0x008724000802017f */
[----:B----4-:R-:W-:Y:S05]  /*5be0*/  @!P1 NANOSLEEP.SYNCS 0x989680 ;  /* 0x009896800000995d */ /* 0x010fea0003900000 */
[----:B------:R-:W4:Y:S02]  /*5bf0*/  @!P1 SYNCS.PHASECHK.TRANS64 P1, [R3+URZ], R0 ;  /* 0x00000000030095a7 */ /* 0x000f24000802007f */
[----:B----4-:R-:W-:Y:S05]  /*5c00*/  @!P1 BRA `(.L_x_22) ;  /* 0xfffffffc00f09947 */ /* 0x010fea000383ffff */
[----:B------:R-:W-:Y:S05]  /*5c10*/  BRA `(.L_x_21) ;  /* 0xffffffb800bc7947 */ /* 0x000fea000383ffff */
.L_x_27:
[----:B-1----:R1:W2:Y:S02]  /*5c20*/  SYNCS.PHASECHK.TRANS64.TRYWAIT P1, [R5+URZ], R4 ;  /* 0x00000004050075a7 */ /* 0x0022a4000802017f */
[----:B--2---:R-:W-:Y:S05]  /*5c30*/  @!P1 NANOSLEEP.SYNCS 0x989680 ;  /* 0x009896800000995d */ /* 0x004fea0003900000 */
[----:B------:R-:W2:Y:S02]  /*5c40*/  @!P1 SYNCS.PHASECHK.TRANS64 P1, [R5+URZ], R4 ;  /* 0x00000004050095a7 */ /* 0x000ea4000802007f */
[----:B--2---:R-:W-:Y:S05]  /*5c50*/  @!P1 BRA `(.L_x_27) ;  /* 0xfffffffc00f09947 */ /* 0x004fea000383ffff */
[----:B------:R-:W-:Y:S05]  /*5c60*/  BRA `(.L_x_26) ;  /* 0xffffffbc00a47947 */ /* 0x000fea000383ffff */
.L_x_72:
[----:B------:R-:W-:Y:S01]  /*5c70*/  BSSY B1, `(.L_x_104) ;  /* 0x0000006000017945 */ /* 0x000fe20003800000 */
[----:B------:R-:W-:-:S07]  /*5c80*/  IMAD.MOV.U32 R15, RZ, RZ, -0x1 ;  /* 0xffffffffff0f7424 */ /* 0x000fce00078e00ff */
[----:B------:R-:W-:Y:S05]  /*5c90*/  WARPSYNC.COLLECTIVE R15, `(.L_x_105) ;  /* 0x000000000f0c7348 */ /* 0x000fea0003c00000 */
[----:B------:R-:W-:Y:S02]  /*5ca0*/  ELECT P6, UR62, PT ;  /* 0x00000000003e782f */ /* 0x000fe400038c0000 */
[----:B------:R-:W-:Y:S01]  /*5cb0*/  MOV R14, UR62 ;  /* 0x0000003e000e7c02 */ /* 0x000fe20008000f00 */
[----:B------:R-:W-:Y:S10]  /*5cc0*/  ENDCOLLECTIVE ;  /* 0x000000000000791b */ /* 0x000ff40003800000 */
.L_x_105:
[----:B------:R-:W-:Y:S05]  /*5cd0*/  BSYNC B1 ;  /* 0x0000000000017941 */ /* 0x000fea0003800000 */
.L_x_104:
[----:B------:R-:W-:Y:S05]  /*5ce0*/  BRA `(.L_x_106) ;  /* 0xffffffe800687947 */ /* 0x000fea000383ffff */
.L_x_75:
[----:B0-----:R0:W1:Y:S02]  /*5cf0*/  SYNCS.PHASECHK.TRANS64.TRYWAIT P0, [R24+URZ+0x88], R5 ;  /* 0x00008805180075a7 */ /* 0x001064000800017f */
[----:B-1----:R-:W-:Y:S05]  /*5d00*/  @!P0 NANOSLEEP.SYNCS 0x989680 ;  /* 0x009896800000895d */ /* 0x002fea0003900000 */
[----:B------:R-:W1:Y:S02]  /*5d10*/  @!P0 SYNCS.PHASECHK.TRANS64 P0, [R24+URZ+0x88], R5 ;  /* 0x00008805180085a7 */ /* 0x000e64000800007f */
[----:B-1----:R-:W-:Y:S05]  /*5d20*/  @!P0 BRA `(.L_x_75) ;  /* 0xfffffffc00f08947 */ /* 0x002fea000383ffff */
[----:B------:R-:W-:Y:S05]  /*5d30*/  BRA `(.L_x_107) ;  /* 0xffffffe800a07947 */ /* 0x000fea000383ffff */
.L_x_83:
[----:B------:R-:W-:Y:S01]  /*5d40*/  BSSY B0, `(.L_x_108) ;  /* 0x0000006000007945 */ /* 0x000fe20003800000 */
[----:B------:R-:W-:-:S07]  /*5d50*/  IMAD.MOV.U32 R15, RZ, RZ, -0x1 ;  /* 0xffffffffff0f7424 */ /* 0x000fce00078e00ff */
[----:B------:R-:W-:Y:S05]  /*5d60*/  WARPSYNC.COLLECTIVE R15, `(.L_x_109) ;  /* 0x000000000f0c7348 */ /* 0x000fea0003c00000 */
[----:B------:R-:W-:Y:S02]  /*5d70*/  ELECT P6, UR62, PT ;  /* 0x00000000003e782f */ /* 0x000fe400038c0000 */
[----:B------:R-:W-:Y:S01]  /*5d80*/  MOV R14, UR62 ;  /* 0x0000003e000e7c02 */ /* 0x000fe20008000f00 */
[----:B------:R-:W-:Y:S10]  /*5d90*/  ENDCOLLECTIVE ;  /* 0x000000000000791b */ /* 0x000ff40003800000 */
.L_x_109:
[----:B------:R-:W-:Y:S05]  /*5da0*/  BSYNC B0 ;  /* 0x0000000000007941 */ /* 0x000fea0003800000 */
.L_x_108:
[----:B------:R-:W-:Y:S05]  /*5db0*/  BRA `(.L_x_110) ;  /* 0xfffffff000fc7947 */ /* 0x000fea000383ffff */
.L_x_87:
[----:B0-----:R0:W1:Y:S02]  /*5dc0*/  SYNCS.PHASECHK.TRANS64.TRYWAIT P0, [R7+URZ], R2 ;  /* 0x00000002070075a7 */ /* 0x001064000800017f */
[----:B-1----:R-:W-:Y:S05]  /*5dd0*/  @!P0 NANOSLEEP.SYNCS 0x989680 ;  /* 0x009896800000895d */ /* 0x002fea0003900000 */
[----:B------:R-:W1:Y:S02]  /*5de0*/  @!P0 SYNCS.PHASECHK.TRANS64 P0, [R7+URZ], R2 ;  /* 0x00000002070085a7 */ /* 0x000e64000800007f */
[----:B-1----:R-:W-:Y:S05]  /*5df0*/  @!P0 BRA `(.L_x_87) ;  /* 0xfffffffc00f08947 */ /* 0x002fea000383ffff */
[----:B------:R-:W-:Y:S05]  /*5e00*/  BRA `(.L_x_111) ;  /* 0xfffffff4003c7947 */ /* 0x000fea000383ffff */
.L_x_88:
[----:B0-----:R0:W1:Y:S02]  /*5e10*/  SYNCS.PHASECHK.TRANS64.TRYWAIT P0, [R9+URZ], R4 ;  /* 0x00000004090075a7 */ /* 0x001064000800017f */
[----:B-1----:R-:W-:Y:S05]  /*5e20*/  @!P0 NANOSLEEP.SYNCS 0x989680 ;  /* 0x009896800000895d */ /* 0x002fea0003900000 */
[----:B------:R-:W1:Y:S02]  /*5e30*/  @!P0 SYNCS.PHASECHK.TRANS64 P0, [R9+URZ], R4 ;  /* 0x00000004090085a7 */ /* 0x000e64000800007f */
[----:B-1----:R-:W-:Y:S05]  /*5e40*/  @!P0 BRA `(.L_x_88) ;  /* 0xfffffffc00f08947 */ /* 0x002fea000383ffff */
[----:B------:R-:W-:Y:S05]  /*5e50*/  BRA `(.L_x_112) ;  /* 0xfffffff4004c7947 */ /* 0x000fea000383ffff */
.L_x_89:
[----:B0-----:R0:W1:Y:S02]  /*5e60*/  SYNCS.PHASECHK.TRANS64.TRYWAIT P0, [R6+URZ], R5 ;  /* 0x00000005060075a7 */ /* 0x001064000800017f */
[----:B-1----:R-:W-:Y:S05]  /*5e70*/  @!P0 NANOSLEEP.SYNCS 0x989680 ;  /* 0x009896800000895d */ /* 0x002fea0003900000 */
[----:B------:R-:W1:Y:S02]  /*5e80*/  @!P0 SYNCS.PHASECHK.TRANS64 P0, [R6+URZ], R5 ;  /* 0x00000005060085a7 */ /* 0x000e64000800007f */
[----:B-1----:R-:W-:Y:S05]  /*5e90*/  @!P0 BRA `(.L_x_89) ;  /* 0xfffffffc00f08947 */ /* 0x002fea000383ffff */
[----:B------:R-:W-:Y:S05]  /*5ea0*/  BRA `(.L_x_113) ;  /* 0xfffffff4005c7947 */ /* 0x000fea000383ffff */
.L_x_90:
[----:B0-----:R0:W1:Y:S02]  /*5eb0*/  SYNCS.PHASECHK.TRANS64.TRYWAIT P0, [R9+URZ], R4 ;  /* 0x00000004090075a7 */ /* 0x001064000800017f */
[----:B-1----:R-:W-:Y:S05]  /*5ec0*/  @!P0 NANOSLEEP.SYNCS 0x989680 ;  /* 0x009896800000895d */ /* 0x002fea0003900000 */
[----:B------:R-:W1:Y:S02]  /*5ed0*/  @!P0 SYNCS.PHASECHK.TRANS64 P0, [R9+URZ], R4 ;  /* 0x00000004090085a7 */ /* 0x000e64000800007f */
[----:B-1----:R-:W-:Y:S05]  /*5ee0*/  @!P0 BRA `(.L_x_90) ;  /* 0xfffffffc00f08947 */ /* 0x002fea000383ffff */
[----:B------:R-:W-:Y:S05]  /*5ef0*/  BRA `(.L_x_114) ;  /* 0xfffffff4006c7947 */ /* 0x000fea000383ffff */
.L_x_91:
[----:B0-----:R0:W1:Y:S02]  /*5f00*/  SYNCS.PHASECHK.TRANS64.TRYWAIT P0, [R6+URZ], R5 ;  /* 0x00000005060075a7 */ /* 0x001064000800017f */
[----:B-1----:R-:W-:Y:S05]  /*5f10*/  @!P0 NANOSLEEP.SYNCS 0x989680 ;  /* 0x009896800000895d */ /* 0x002fea0003900000 */
[----:B------:R-:W1:Y:S02]  /*5f20*/  @!P0 SYNCS.PHASECHK.TRANS64 P0, [R6+URZ], R5 ;  /* 0x00000005060085a7 */ /* 0x000e64000800007f */
[----:B-1----:R-:W-:Y:S05]  /*5f30*/  @!P0 BRA `(.L_x_91) ;  /* 0xfffffffc00f08947 */ /* 0x002fea000383ffff */
[----:B------:R-:W-:Y:S05]  /*5f40*/  BRA `(.L_x_115) ;  /* 0xfffffff4007c7947 */ /* 0x000fea000383ffff */
.L_x_92:
[----:B0-----:R0:W1:Y:S02]  /*5f50*/  SYNCS.PHASECHK.TRANS64.TRYWAIT P0, [R9+URZ], R4 ;  /* 0x00000004090075a7 */ /* 0x001064000800017f */
[----:B-1----:R-:W-:Y:S05]  /*5f60*/  @!P0 NANOSLEEP.SYNCS 0x989680 ;  /* 0x009896800000895d */ /* 0x002fea0003900000 */
[----:B------:R-:W1:Y:S02]  /*5f70*/  @!P0 SYNCS.PHASECHK.TRANS64 P0, [R9+URZ], R4 ;  /* 0x00000004090085a7 */ /* 0x000e64000800007f */
[----:B-1----:R-:W-:Y:S05]  /*5f80*/  @!P0 BRA `(.L_x_92) ;  /* 0xfffffffc00f08947 */ /* 0x002fea000383ffff */
[----:B------:R-:W-:Y:S05]  /*5f90*/  BRA `(.L_x_116) ;  /* 0xfffffff4008c7947 */ /* 0x000fea000383ffff */
.L_x_93:
[----:B0-----:R0:W1:Y:S02]  /*5fa0*/  SYNCS.PHASECHK.TRANS64.TRYWAIT P0, [R6+URZ], R5 ;  /* 0x00000005060075a7 */ /* 0x001064000800017f */
[----:B-1----:R-:W-:Y:S05]  /*5fb0*/  @!P0 NANOSLEEP.SYNCS 0x989680 ;  /* 0x009896800000895d */ /* 0x002fea0003900000 */
[----:B------:R-:W1:Y:S02]  /*5fc0*/  @!P0 SYNCS.PHASECHK.TRANS64 P0, [R6+URZ], R5 ;  /* 0x00000005060085a7 */ /* 0x000e64000800007f */
[----:B-1----:R-:W-:Y:S05]  /*5fd0*/  @!P0 BRA `(.L_x_93) ;  /* 0xfffffffc00f08947 */ /* 0x002fea000383ffff */
[----:B------:R-:W-:Y:S05]  /*5fe0*/  BRA `(.L_x_117) ;  /* 0xfffffff4009c7947 */ /* 0x000fea000383ffff */
.L_x_94:
[----:B0-----:R0:W1:Y:S02]  /*5ff0*/  SYNCS.PHASECHK.TRANS64.TRYWAIT P0, [R9+URZ], R4 ;  /* 0x00000004090075a7 */ /* 0x001064000800017f */
[----:B-1----:R-:W-:Y:S05]  /*6000*/  @!P0 NANOSLEEP.SYNCS 0x989680 ;  /* 0x009896800000895d */ /* 0x002fea0003900000 */
[----:B------:R-:W1:Y:S02]  /*6010*/  @!P0 SYNCS.PHASECHK.TRANS64 P0, [R9+URZ], R4 ;  /* 0x00000004090085a7 */ /* 0x000e64000800007f */
[----:B-1----:R-:W-:Y:S05]  /*6020*/  @!P0 BRA `(.L_x_94) ;  /* 0xfffffffc00f08947 */ /* 0x002fea000383ffff */
[----:B------:R-:W-:Y:S05]  /*6030*/  BRA `(.L_x_118) ;  /* 0xfffffff400ac7947 */ /* 0x000fea000383ffff */
.L_x_95:
[----:B0-----:R0:W1:Y:S02]  /*6040*/  SYNCS.PHASECHK.TRANS64.TRYWAIT P0, [R6+URZ], R5 ;  /* 0x00000005060075a7 */ /* 0x001064000800017f */
[----:B-1----:R-:W-:Y:S05]  /*6050*/  @!P0 NANOSLEEP.SYNCS 0x989680 ;  /* 0x009896800000895d */ /* 0x002fea0003900000 */
[----:B------:R-:W1:Y:S02]  /*6060*/  @!P0 SYNCS.PHASECHK.TRANS64 P0, [R6+URZ], R5 ;  /* 0x00000005060085a7 */ /* 0x000e64000800007f */
[----:B-1----:R-:W-:Y:S05]  /*6070*/  @!P0 BRA `(.L_x_95) ;  /* 0xfffffffc00f08947 */ /* 0x002fea000383ffff */
[----:B------:R-:W-:Y:S05]  /*6080*/  BRA `(.L_x_119) ;  /* 0xfffffff400bc7947 */ /* 0x000fea000383ffff */
.L_x_96:
[----:B0-----:R0:W1:Y:S02]  /*6090*/  SYNCS.PHASECHK.TRANS64.TRYWAIT P0, [R9+URZ], R4 ;  /* 0x00000004090075a7 */ /* 0x001064000800017f */
[----:B-1----:R-:W-:Y:S05]  /*60a0*/  @!P0 NANOSLEEP.SYNCS 0x989680 ;  /* 0x009896800000895d */ /* 0x002fea0003900000 */
[----:B------:R-:W1:Y:S02]  /*60b0*/  @!P0 SYNCS.PHASECHK.TRANS64 P0, [R9+URZ], R4 ;  /* 0x00000004090085a7 */ /* 0x000e64000800007f */
[----:B-1----:R-:W-:Y:S05]  /*60c0*/  @!P0 BRA `(.L_x_96) ;  /* 0xfffffffc00f08947 */ /* 0x002fea000383ffff */
[----:B------:R-:W-:Y:S05]  /*60d0*/  BRA `(.L_x_120) ;  /* 0xfffffff400cc7947 */ /* 0x000fea000383ffff */
.L_x_97:
[----:B0-----:R0:W1:Y:S02]  /*60e0*/  SYNCS.PHASECHK.TRANS64.TRYWAIT P0, [R6+URZ], R5 ;  /* 0x00000005060075a7 */ /* 0x001064000800017f */
[----:B-1----:R-:W-:Y:S05]  /*60f0*/  @!P0 NANOSLEEP.SYNCS 0x989680 ;  /* 0x009896800000895d */ /* 0x002fea0003900000 */
[----:B------:R-:W1:Y:S02]  /*6100*/  @!P0 SYNCS.PHASECHK.TRANS64 P0, [R6+URZ], R5 ;  /* 0x00000005060085a7 */ /* 0x000e64000800007f */
[----:B-1----:R-:W-:Y:S05]  /*6110*/  @!P0 BRA `(.L_x_97) ;  /* 0xfffffffc00f08947 */ /* 0x002fea000383ffff */
[----:B------:R-:W-:Y:S05]  /*6120*/  BRA `(.L_x_121) ;  /* 0xfffffff400dc7947 */ /* 0x000fea000383ffff */
.L_x_98:
[----:B0-----:R0:W1:Y:S02]  /*6130*/  SYNCS.PHASECHK.TRANS64.TRYWAIT P0, [R9+URZ], R4 ;  /* 0x00000004090075a7 */ /* 0x001064000800017f */
[----:B-1----:R-:W-:Y:S05]  /*6140*/  @!P0 NANOSLEEP.SYNCS 0x989680 ;  /* 0x009896800000895d */ /* 0x002fea0003900000 */
[----:B------:R-:W1:Y:S02]  /*6150*/  @!P0 SYNCS.PHASECHK.TRANS64 P0, [R9+URZ], R4 ;  /* 0x00000004090085a7 */ /* 0x000e64000800007f */
[----:B-1----:R-:W-:Y:S05]  /*6160*/  @!P0 BRA `(.L_x_98) ;  /* 0xfffffffc00f08947 */ /* 0x002fea000383ffff */
[----:B------:R-:W-:Y:S05]  /*6170*/  BRA `(.L_x_122) ;  /* 0xfffffff400ec7947 */ /* 0x000fea000383ffff */
.L_x_99:
[----:B0-----:R0:W1:Y:S02]  /*6180*/  SYNCS.PHASECHK.TRANS64.TRYWAIT P0, [R6+URZ], R5 ;  /* 0x00000005060075a7 */ /* 0x001064000800017f */
[----:B-1----:R-:W-:Y:S05]  /*6190*/  @!P0 NANOSLEEP.SYNCS 0x989680 ;  /* 0x009896800000895d */ /* 0x002fea0003900000 */
[----:B------:R-:W1:Y:S02]  /*61a0*/  @!P0 SYNCS.PHASECHK.TRANS64 P0, [R6+URZ], R5 ;  /* 0x00000005060085a7 */ /* 0x000e64000800007f */
[----:B-1----:R-:W-:Y:S05]  /*61b0*/  @!P0 BRA `(.L_x_99) ;  /* 0xfffffffc00f08947 */ /* 0x002fea000383ffff */
[----:B------:R-:W-:Y:S05]  /*61c0*/  BRA `(.L_x_123) ;  /* 0xfffffff400fc7947 */ /* 0x000fea000383ffff */
.L_x_100:
[----:B0-----:R0:W1:Y:S02]  /*61d0*/  SYNCS.PHASECHK.TRANS64.TRYWAIT P0, [R9+URZ], R4 ;  /* 0x00000004090075a7 */ /* 0x001064000800017f */
[----:B-1----:R-:W-:Y:S05]  /*61e0*/  @!P0 NANOSLEEP.SYNCS 0x989680 ;  /* 0x009896800000895d */ /* 0x002fea0003900000 */
[----:B------:R-:W1:Y:S02]  /*61f0*/  @!P0 SYNCS.PHASECHK.TRANS64 P0, [R9+URZ], R4 ;  /* 0x00000004090085a7 */ /* 0x000e64000800007f */
[----:B-1----:R-:W-:Y:S05]  /*6200*/  @!P0 BRA `(.L_x_100) ;  /* 0xfffffffc00f08947 */ /* 0x002fea000383ffff */
[----:B------:R-:W-:Y:S05]  /*6210*/  BRA `(.L_x_124) ;  /* 0xfffffff8000c7947 */ /* 0x000fea000383ffff */
.L_x_101:
[----:B0-----:R0:W1:Y:S02]  /*6220*/  SYNCS.PHASECHK.TRANS64.TRYWAIT P0, [R6+URZ], R5 ;  /* 0x00000005060075a7 */ /* 0x001064000800017f */
[----:B-1----:R-:W-:Y:S05]  /*6230*/  @!P0 NANOSLEEP.SYNCS 0x989680 ;  /* 0x009896800000895d */ /* 0x002fea0003900000 */
[----:B------:R-:W1:Y:S02]  /*6240*/  @!P0 SYNCS.PHASECHK.TRANS64 P0, [R6+URZ], R5 ;  /* 0x00000005060085a7 */ /* 0x000e64000800007f */
[----:B-1----:R-:W-:Y:S05]  /*6250*/  @!P0 BRA `(.L_x_101) ;  /* 0xfffffffc00f08947 */ /* 0x002fea000383ffff */
[----:B------:R-:W-:Y:S05]  /*6260*/  BRA `(.L_x_125) ;  /* 0xfffffff8001c7947 */ /* 0x000fea000383ffff */
.L_x_102:
[----:B-1----:R1:W2:Y:S02]  /*6270*/  SYNCS.PHASECHK.TRANS64.TRYWAIT P0, [R9+URZ], R4 ;  /* 0x00000004090075a7 */ /* 0x0022a4000800017f */
[----:B--2---:R-:W-:Y:S05]  /*6280*/  @!P0 NANOSLEEP.SYNCS 0x989680 ;  /* 0x009896800000895d */ /* 0x004fea0003900000 */
[----:B------:R-:W2:Y:S02]  /*6290*/  @!P0 SYNCS.PHASECHK.TRANS64 P0, [R9+URZ], R4 ;  /* 0x00000004090085a7 */ /* 0x000ea4000800007f */
[----:B--2---:R-:W-:Y:S05]  /*62a0*/  @!P0 BRA `(.L_x_102) ;  /* 0xfffffffc00f08947 */ /* 0x004fea000383ffff */
[----:B------:R-:W-:Y:S05]  /*62b0*/  BRA `(.L_x_126) ;  /* 0xfffffff800247947 */ /* 0x000fea000383ffff */
.L_x_127:
[----:B------:R-:W-:-:S00]  /*62c0*/  BRA `(.L_x_127) ;  /* 0xfffffffc00fc7947 */ /* 0x000fc0000383ffff */
[----:B------:R-:W-:-:S00]  /*62d0*/  NOP ;  /* 0x0000000000007918 */ /* 0x000fc00000000000 */
        /* <DEDUP_REMOVED lines=10> */
.L_x_128:


//--------------------- .nv.global.init           --------------------------
	.section	.nv.global.init,"aw",@progbits
.nv.global.init:
	.type		$str$22,@object
	.size		$str$22,($str$23 - $str$22)
$str$22:
        /*0000*/ 	.byte	0x6b, 0x5f, 0x74, 0x69, 0x6c, 0x65, 0x5f, 0x63, 0x6f, 0x75, 0x6e, 0x74, 0x20, 0x3e, 0x3d, 0x20
        /*0010*/ 	.byte	0x31, 0x00
	.type		$str$23,@object
	.size		$str$23,(__unnamed_1 - $str$23)
$str$23:
        /*0012*/ 	.byte	0x2f, 0x74, 0x6d, 0x70, 0x2f, 0x63, 0x75, 0x74, 0x6c, 0x61, 0x73, 0x73, 0x5f, 0x73, 0x77, 0x65
        /*0022*/ 	.byte	0x65, 0x70, 0x5f, 0x73, 0x72, 0x63, 0x2f, 0x69, 0x6e, 0x63, 0x6c, 0x75, 0x64, 0x65, 0x2f, 0x63
        /*0032*/ 	.byte	0x75, 0x74, 0x6c, 0x61, 0x73, 0x73, 0x2f, 0x67, 0x65, 0x6d, 0x6d, 0x2f, 0x63, 0x6f, 0x6c, 0x6c
        /*0042*/ 	.byte	0x65, 0x63, 0x74, 0x69, 0x76, 0x65, 0x2f, 0x73, 0x6d, 0x39, 0x30, 0x5f, 0x6d, 0x6d, 0x61, 0x5f
        /*0052*/ 	.byte	0x74, 0x6d, 0x61, 0x5f, 0x67, 0x6d, 0x6d, 0x61, 0x5f, 0x73, 0x73, 0x5f, 0x77, 0x61, 0x72, 0x70
        /*0062*/ 	.byte	0x73, 0x70, 0x65, 0x63, 0x69, 0x61, 0x6c, 0x69, 0x7a, 0x65, 0x64, 0x2e, 0x68, 0x70, 0x70, 0x00
	.type		__unnamed_1,@object
	.size		__unnamed_1,(.L_0 - __unnamed_1)
__unnamed_1:
        /*0072*/ 	.byte	0x76, 0x6f, 0x69, 0x64, 0x20, 0x63, 0x75, 0x74, 0x6c, 0x61, 0x73, 0x73, 0x3a, 0x3a, 0x67, 0x65
        /* <DEDUP_REMOVED lines=180> */
        /*0bc2*/ 	.byte	0x65, 0x3a, 0x3a, 0x69, 0x64, 0x65, 0x6e, 0x74, 0x69, 0x74, 0x79, 0x5d, 0x00
.L_0:


//--------------------- .nv.shared._ZN7cutlass13device_kernelINS_4gemm6kernel13GemmUniversalIN4cute5tupleIJiiiiEEENS1_10collective13CollectiveMmaINS1_34MainloopSm90TmaGmmaWarpSpecializedILi17ENS5_IJNS4_1CILi2EEENSA_ILi1EEESC_EEENS1_35KernelTmaWarpSpecializedCooperativeEEENS5_IJNSA_ILi192EEENSA_ILi16EEENSA_ILi32EEEEEENS_10bfloat16_tENS5_IJlSC_lEEESK_SL_NS4_8TiledMMAINS4_8MMA_AtomIJNS4_4SM904GMMA27MMA_64x16x16_F32BF16BF16_SSILNSP_5MajorE0ELSR_0ELNSP_7ScaleInE1ELSS_1EEEEEENS4_6LayoutISD_NS5_IJSC_NSA_ILi0EEESW_EEEEENS5_IJNS4_10UnderscoreESZ_SZ_EEEEENS4_13SM90_TMA_LOADENS4_14ComposedLayoutINS4_7SwizzleILi2ELi4ELi3EEENS4_18smem_ptr_flag_bitsILi16EEENSV_INS5_IJNSA_ILi8EEESI_EEENS5_IJSI_SC_EEEEEEEvNS4_8identityENS4_23SM90_TMA_LOAD_MULTICASTES1C_vS1D_EENS_8epilogue10collective6detail29Sm90TmaWarpSpecializedAdapterINS1H_15DefaultEpilogueISK_SL_SL_NS1G_6thread17LinearCombinationISK_Li1EffLNS1L_9ScaleType4KindE0ELNS_15FloatRoundStyleE2ESK_EENS1_15EpilogueDefaultEEEEEvvEEEEvNT_6ParamsE --------------------------
	.section	.nv.shared._ZN7cutlass13device_kernelINS_4gemm6kernel13GemmUniversalIN4cute5tupleIJiiiiEEENS1_10collective13CollectiveMmaINS1_34MainloopSm90TmaGmmaWarpSpecializedILi17ENS5_IJNS4_1CILi2EEENSA_ILi1EEESC_EEENS1_35KernelTmaWarpSpecializedCooperativeEEENS5_IJNSA_ILi192EEENSA_ILi16EEENSA_ILi32EEEEEENS_10bfloat16_tENS5_IJlSC_lEEESK_SL_NS4_8TiledMMAINS4_8MMA_AtomIJNS4_4SM904GMMA27MMA_64x16x16_F32BF16BF16_SSILNSP_5MajorE0ELSR_0ELNSP_7ScaleInE1ELSS_1EEEEEENS4_6LayoutISD_NS5_IJSC_NSA_ILi0EEESW_EEEEENS5_IJNS4_10UnderscoreESZ_SZ_EEEEENS4_13SM90_TMA_LOADENS4_14ComposedLayoutINS4_7SwizzleILi2ELi4ELi3EEENS4_18smem_ptr_flag_bitsILi16EEENSV_INS5_IJNSA_ILi8EEESI_EEENS5_IJSI_SC_EEEEEEEvNS4_8identityENS4_23SM90_TMA_LOAD_MULTICASTES1C_vS1D_EENS_8epilogue10collective6detail29Sm90TmaWarpSpecializedAdapterINS1H_15DefaultEpilogueISK_SL_SL_NS1G_6thread17LinearCombinationISK_Li1EffLNS1L_9ScaleType4KindE0ELNS_15FloatRoundStyleE2ESK_EENS1_15EpilogueDefaultEEEEEvvEEEEvNT_6ParamsE,"aw",@nobits
	.sectionflags	@""
	.align	16
	.zero		1024


//--------------------- .nv.shared.reserved.0     --------------------------
	.section	.nv.shared.reserved.0,"aw",@nobits
	.weak		__nv_reservedSMEM_offset_0_alias
	.size		__nv_reservedSMEM_offset_0_alias, 0, 0
	.other		__nv_reservedSMEM_offset_0_alias,@"STO_CUDA_RESERVED_SHARED STV_DEFAULT"
__nv_reservedSMEM_offset_0_alias:
	.zero		0


//--------------------- .nv.global                --------------------------
	.section	.nv.global,"aw",@nobits
.nv.global:
	.type		_ZN39_INTERNAL_aef9da84_4_k_cu_f374ecdf_79674cute1_E,@object
	.size		_ZN39_INTERNAL_aef9da84_4_k_cu_f374ecdf_79674cute1_E,(_ZN39_INTERNAL_aef9da84_4_k_cu_f374ecdf_79674cuda3std3__45__cpo6cbeginE - _ZN39_INTERNAL_aef9da84_4_k_cu_f374ecdf_79674cute1_E)
_ZN39_INTERNAL_aef9da84_4_k_cu_f374ecdf_79674cute1_E:
	.zero		1
	.type		_ZN39_INTERNAL_aef9da84_4_k_cu_f374ecdf_79674cuda3std3__45__cpo6cbeginE,@object
	.size		_ZN39_INTERNAL_aef9da84_4_k_cu_f374ecdf_79674cuda3std3__45__cpo6cbeginE,(_ZN39_INTERNAL_aef9da84_4_k_cu_f374ecdf_79674cuda3std3__48in_placeE - _ZN39_INTERNAL_aef9da84_4_k_cu_f374ecdf_79674cuda3std3__45__cpo6cbeginE)
_ZN39_INTERNAL_aef9da84_4_k_cu_f374ecdf_79674cuda3std3__45__cpo6cbeginE:
	.zero		1
	.type		_ZN39_INTERNAL_aef9da84_4_k_cu_f374ecdf_79674cuda3std3__48in_placeE,@object
	.size		_ZN39_INTERNAL_aef9da84_4_k_cu_f374ecdf_79674cuda3std3__48in_placeE,(_ZN39_INTERNAL_aef9da84_4_k_cu_f374ecdf_79674cuda3std6ranges3__45__cpo9iter_moveE - _ZN39_INTERNAL_aef9da84_4_k_cu_f374ecdf_79674cuda3std3__48in_placeE)
_ZN39_INTERNAL_aef9da84_4_k_cu_f374ecdf_79674cuda3std3__48in_placeE:
	.zero		1
	.type		_ZN39_INTERNAL_aef9da84_4_k_cu_f374ecdf_79674cuda3std6ranges3__45__cpo9iter_moveE,@object
	.size		_ZN39_INTERNAL_aef9da84_4_k_cu_f374ecdf_79674cuda3std6ranges3__45__cpo9iter_moveE,(_ZN39_INTERNAL_aef9da84_4_k_cu_f374ecdf_79674cuda3std3__45__cpo5beginE - _ZN39_INTERNAL_aef9da84_4_k_cu_f374ecdf_79674cuda3std6ranges3__45__cpo9iter_moveE)
_ZN39_INTERNAL_aef9da84_4_k_cu_f374ecdf_79674cuda3std6ranges3__45__cpo9iter_moveE:
	.zero		1
	.type		_ZN39_INTERNAL_aef9da84_4_k_cu_f374ecdf_79674cuda3std3__45__cpo5beginE,@object
	.size		_ZN39_INTERNAL_aef9da84_4_k_cu_f374ecdf_79674cuda3std3__45__cpo5beginE,(_ZN39_INTERNAL_aef9da84_4_k_cu_f374ecdf_79674cuda3std3__441_GLOBAL__N__aef9da84_4_k_cu_f374ecdf_79676ignoreE - _ZN39_INTERNAL_aef9da84_4_k_cu_f374ecdf_79674cuda3std3__45__cpo5beginE)
_ZN39_INTERNAL_aef9da84_4_k_cu_f374ecdf_79674cuda3std3__45__cpo5beginE:
	.zero		1
	.type		_ZN39_INTERNAL_aef9da84_4_k_cu_f374ecdf_79674cuda3std3__441_GLOBAL__N__aef9da84_4_k_cu_f374ecdf_79676ignoreE,@object
	.size		_ZN39_INTERNAL_aef9da84_4_k_cu_f374ecdf_79674cuda3std3__441_GLOBAL__N__aef9da84_4_k_cu_f374ecdf_79676ignoreE,(_ZN39_INTERNAL_aef9da84_4_k_cu_f374ecdf_79674cute7productE - _ZN39_INTERNAL_aef9da84_4_k_cu_f374ecdf_79674cuda3std3__441_GLOBAL__N__aef9da84_4_k_cu_f374ecdf_79676ignoreE)
_ZN39_INTERNAL_aef9da84_4_k_cu_f374ecdf_79674cuda3std3__441_GLOBAL__N__aef9da84_4_k_cu_f374ecdf_79676ignoreE:
	.zero		1
	.type		_ZN39_INTERNAL_aef9da84_4_k_cu_f374ecdf_79674cute7productE,@object
	.size		_ZN39_INTERNAL_aef9da84_4_k_cu_f374ecdf_79674cute7productE,(_ZN39_INTERNAL_aef9da84_4_k_cu_f374ecdf_79674cuda3std3__45__cpo3endE - _ZN39_INTERNAL_aef9da84_4_k_cu_f374ecdf_79674cute7productE)
_ZN39_INTERNAL_aef9da84_4_k_cu_f374ecdf_79674cute7productE:
	.zero		1
	.type		_ZN39_INTERNAL_aef9da84_4_k_cu_f374ecdf_79674cuda3std3__45__cpo3endE,@object
	.size		_ZN39_INTERNAL_aef9da84_4_k_cu_f374ecdf_79674cuda3std3__45__cpo3endE,(_ZN39_INTERNAL_aef9da84_4_k_cu_f374ecdf_79674cuda3std3__419piecewise_constructE - _ZN39_INTERNAL_aef9da84_4_k_cu_f374ecdf_79674cuda3std3__45__cpo3endE)
_ZN39_INTERNAL_aef9da84_4_k_cu_f374ecdf_79674cuda3std3__45__cpo3endE:
	.zero		1
	.type		_ZN39_INTERNAL_aef9da84_4_k_cu_f374ecdf_79674cuda3std3__419piecewise_constructE,@object
	.size		_ZN39_INTERNAL_aef9da84_4_k_cu_f374ecdf_79674cuda3std3__419piecewise_constructE,(_ZN39_INTERNAL_aef9da84_4_k_cu_f374ecdf_79674cuda3std3__45__cpo4cendE - _ZN39_INTERNAL_aef9da84_4_k_cu_f374ecdf_79674cuda3std3__419piecewise_constructE)
_ZN39_INTERNAL_aef9da84_4_k_cu_f374ecdf_79674cuda3std3__419piecewise_constructE:
	.zero		1
	.type		_ZN39_INTERNAL_aef9da84_4_k_cu_f374ecdf_79674cuda3std3__45__cpo4cendE,@object
	.size		_ZN39_INTERNAL_aef9da84_4_k_cu_f374ecdf_79674cuda3std3__45__cpo4cendE,(_ZN39_INTERNAL_aef9da84_4_k_cu_f374ecdf_79674cuda3std6ranges3__45__cpo4swapE - _ZN39_INTERNAL_aef9da84_4_k_cu_f374ecdf_79674cuda3std3__45__cpo4cendE)
_ZN39_INTERNAL_aef9da84_4_k_cu_f374ecdf_79674cuda3std3__45__cpo4cendE:
	.zero		1
	.type		_ZN39_INTERNAL_aef9da84_4_k_cu_f374ecdf_79674cuda3std6ranges3__45__cpo4swapE,@object
	.size		_ZN39_INTERNAL_aef9da84_4_k_cu_f374ecdf_79674cuda3std6ranges3__45__cpo4swapE,(.L_8 - _ZN39_INTERNAL_aef9da84_4_k_cu_f374ecdf_79674cuda3std6ranges3__45__cpo4swapE)
_ZN39_INTERNAL_aef9da84_4_k_cu_f374ecdf_79674cuda3std6ranges3__45__cpo4swapE:
	.zero		1
.L_8:


//--------------------- .nv.constant0._ZN7cutlass13device_kernelINS_4gemm6kernel13GemmUniversalIN4cute5tupleIJiiiiEEENS1_10collective13CollectiveMmaINS1_34MainloopSm90TmaGmmaWarpSpecializedILi17ENS5_IJNS4_1CILi2EEENSA_ILi1EEESC_EEENS1_35KernelTmaWarpSpecializedCooperativeEEENS5_IJNSA_ILi192EEENSA_ILi16EEENSA_ILi32EEEEEENS_10bfloat16_tENS5_IJlSC_lEEESK_SL_NS4_8TiledMMAINS4_8MMA_AtomIJNS4_4SM904GMMA27MMA_64x16x16_F32BF16BF16_SSILNSP_5MajorE0ELSR_0ELNSP_7ScaleInE1ELSS_1EEEEEENS4_6LayoutISD_NS5_IJSC_NSA_ILi0EEESW_EEEEENS5_IJNS4_10UnderscoreESZ_SZ_EEEEENS4_13SM90_TMA_LOADENS4_14ComposedLayoutINS4_7SwizzleILi2ELi4ELi3EEENS4_18smem_ptr_flag_bitsILi16EEENSV_INS5_IJNSA_ILi8EEESI_EEENS5_IJSI_SC_EEEEEEEvNS4_8identityENS4_23SM90_TMA_LOAD_MULTICASTES1C_vS1D_EENS_8epilogue10collective6detail29Sm90TmaWarpSpecializedAdapterINS1H_15DefaultEpilogueISK_SL_SL_NS1G_6thread17LinearCombinationISK_Li1EffLNS1L_9ScaleType4KindE0ELNS_15FloatRoundStyleE2ESK_EENS1_15EpilogueDefaultEEEEEvvEEEEvNT_6ParamsE --------------------------
	.section	.nv.constant0._ZN7cutlass13device_kernelINS_4gemm6kernel13GemmUniversalIN4cute5tupleIJiiiiEEENS1_10collective13CollectiveMmaINS1_34MainloopSm90TmaGmmaWarpSpecializedILi17ENS5_IJNS4_1CILi2EEENSA_ILi1EEESC_EEENS1_35KernelTmaWarpSpecializedCooperativeEEENS5_IJNSA_ILi192EEENSA_ILi16EEENSA_ILi32EEEEEENS_10bfloat16_tENS5_IJlSC_lEEESK_SL_NS4_8TiledMMAINS4_8MMA_AtomIJNS4_4SM904GMMA27MMA_64x16x16_F32BF16BF16_SSILNSP_5MajorE0ELSR_0ELNSP_7ScaleInE1ELSS_1EEEEEENS4_6LayoutISD_NS5_IJSC_NSA_ILi0EEESW_EEEEENS5_IJNS4_10UnderscoreESZ_SZ_EEEEENS4_13SM90_TMA_LOADENS4_14ComposedLayoutINS4_7SwizzleILi2ELi4ELi3EEENS4_18smem_ptr_flag_bitsILi16EEENSV_INS5_IJNSA_ILi8EEESI_EEENS5_IJSI_SC_EEEEEEEvNS4_8identityENS4_23SM90_TMA_LOAD_MULTICASTES1C_vS1D_EENS_8epilogue10collective6detail29Sm90TmaWarpSpecializedAdapterINS1H_15DefaultEpilogueISK_SL_SL_NS1G_6thread17LinearCombinationISK_Li1EffLNS1L_9ScaleType4KindE0ELNS_15FloatRoundStyleE2ESK_EENS1_15EpilogueDefaultEEEEEvvEEEEvNT_6ParamsE,"a",@progbits
	.sectionflags	@""
	.align	4
.nv.constant0._ZN7cutlass13device_kernelINS_4gemm6kernel13GemmUniversalIN4cute5tupleIJiiiiEEENS1_10collective13CollectiveMmaINS1_34MainloopSm90TmaGmmaWarpSpecializedILi17ENS5_IJNS4_1CILi2EEENSA_ILi1EEESC_EEENS1_35KernelTmaWarpSpecializedCooperativeEEENS5_IJNSA_ILi192EEENSA_ILi16EEENSA_ILi32EEEEEENS_10bfloat16_tENS5_IJlSC_lEEESK_SL_NS4_8TiledMMAINS4_8MMA_AtomIJNS4_4SM904GMMA27MMA_64x16x16_F32BF16BF16_SSILNSP_5MajorE0ELSR_0ELNSP_7ScaleInE1ELSS_1EEEEEENS4_6LayoutISD_NS5_IJSC_NSA_ILi0EEESW_EEEEENS5_IJNS4_10UnderscoreESZ_SZ_EEEEENS4_13SM90_TMA_LOADENS4_14ComposedLayoutINS4_7SwizzleILi2ELi4ELi3EEENS4_18smem_ptr_flag_bitsILi16EEENSV_INS5_IJNSA_ILi8EEESI_EEENS5_IJSI_SC_EEEEEEEvNS4_8identityENS4_23SM90_TMA_LOAD_MULTICASTES1C_vS1D_EENS_8epilogue10collective6detail29Sm90TmaWarpSpecializedAdapterINS1H_15DefaultEpilogueISK_SL_SL_NS1G_6thread17LinearCombinationISK_Li1EffLNS1L_9ScaleType4KindE0ELNS_15FloatRoundStyleE2ESK_EENS1_15EpilogueDefaultEEEEEvvEEEEvNT_6ParamsE:
	.zero		1664


//--------------------- SYMBOLS --------------------------

	.type		.nv.reservedSmem.offset0,@object
	.size		.nv.reservedSmem.offset0,0x4
	.type		__assertfail,@function
